	.target	sm_90a

	.elftype	@"ET_EXEC"


//--------------------- .note.nv.tkinfo           --------------------------
	.section	.note.nv.tkinfo,"",@"SHT_NOTE"
	.sectionflags	@"SHF_NOTE_NV_TKINFO"
	.tkinfo
        /*0018*/ 	.word	0x00000002
        /*0030*/ 	.string	""
        /*0030*/ 	.string	"ptxas"
        /*0030*/ 	.string	"Cuda compilation tools, release 13.0, V13.0.88"
        /*0030*/ 	.string	"Build cuda_13.0.r13.0/compiler.36424714_0"
        /*0030*/ 	.string	"-arch sm_90a -m 64 "



//--------------------- .note.nv.cuinfo           --------------------------
	.section	.note.nv.cuinfo,"",@"SHT_NOTE"
	.sectionflags	@"SHF_NOTE_NV_CUINFO"
        /*0018*/ 	.short	0x0002
        /*001a*/ 	.short	0x005a
        /*001c*/ 	.short	0x0082
	.zero		2


//--------------------- .nv.info                  --------------------------
	.section	.nv.info,"",@"SHT_CUDA_INFO"
	.align	4


	//----- nvinfo : EIATTR_REGCOUNT
	.align		4
        /*0000*/ 	.byte	0x04, 0x2f
        /*0002*/ 	.short	(.L_12 - .L_11)
	.align		4
.L_11:
        /*0004*/ 	.word	index@(_ZN7cutlass13device_kernelINS_4gemm6kernel13GemmUniversalIN4cute5tupleIJiiiiEEENS1_10collective13CollectiveMmaINS1_37MainloopSm90TmaGmmaWarpSpecializedFP8ILi28ENS5_IJNS4_1CILi2EEESB_NSA_ILi1EEEEEENS1_32KernelTmaWarpSpecializedPingpongEEENS5_IJNSA_ILi64EEESG_SG_EEENS_12float_e5m2_tENS5_IJlSC_lEEESI_SJ_NS4_8TiledMMAINS4_8MMA_AtomIJNS4_4SM904GMMA30MMA_64x64x32_F32E5M2E5M2_SS_TNILNSN_7ScaleInE1ELSP_1EEEEEENS4_6LayoutINS5_IJSC_SC_SC_EEENS5_IJNSA_ILi0EEESU_SU_EEEEENS5_IJNS4_10UnderscoreESX_SX_EEEEENS4_23SM90_TMA_LOAD_MULTICASTENS4_14ComposedLayoutINS4_7SwizzleILi2ELi4ELi3EEENS4_18smem_ptr_flag_bitsILi8EEENSS_INS5_IJNSA_ILi8EEESG_EEENS5_IJSG_SC_EEEEEEEvNS4_8identityES10_S1A_vS1B_EENS_8epilogue10collective6detail29Sm90TmaWarpSpecializedAdapterINS1E_15DefaultEpilogueISI_SJ_SJ_NS1D_6thread17LinearCombinationISI_Li1EffLNS1I_9ScaleType4KindE0ELNS_15FloatRoundStyleE2ESI_EENS1_15EpilogueDefaultEEEEEvvEEEEvNT_6ParamsE)
        /*0008*/ 	.word	0x000000a8


	//----- nvinfo : EIATTR_FRAME_SIZE
	.align		4
.L_12:
        /*000c*/ 	.byte	0x04, 0x11
        /*000e*/ 	.short	(.L_14 - .L_13)
	.align		4
.L_13:
        /*0010*/ 	.word	index@(_ZN7cutlass13device_kernelINS_4gemm6kernel13GemmUniversalIN4cute5tupleIJiiiiEEENS1_10collective13CollectiveMmaINS1_37MainloopSm90TmaGmmaWarpSpecializedFP8ILi28ENS5_IJNS4_1CILi2EEESB_NSA_ILi1EEEEEENS1_32KernelTmaWarpSpecializedPingpongEEENS5_IJNSA_ILi64EEESG_SG_EEENS_12float_e5m2_tENS5_IJlSC_lEEESI_SJ_NS4_8TiledMMAINS4_8MMA_AtomIJNS4_4SM904GMMA30MMA_64x64x32_F32E5M2E5M2_SS_TNILNSN_7ScaleInE1ELSP_1EEEEEENS4_6LayoutINS5_IJSC_SC_SC_EEENS5_IJNSA_ILi0EEESU_SU_EEEEENS5_IJNS4_10UnderscoreESX_SX_EEEEENS4_23SM90_TMA_LOAD_MULTICASTENS4_14ComposedLayoutINS4_7SwizzleILi2ELi4ELi3EEENS4_18smem_ptr_flag_bitsILi8EEENSS_INS5_IJNSA_ILi8EEESG_EEENS5_IJSG_SC_EEEEEEEvNS4_8identityES10_S1A_vS1B_EENS_8epilogue10collective6detail29Sm90TmaWarpSpecializedAdapterINS1E_15DefaultEpilogueISI_SJ_SJ_NS1D_6thread17LinearCombinationISI_Li1EffLNS1I_9ScaleType4KindE0ELNS_15FloatRoundStyleE2ESI_EENS1_15EpilogueDefaultEEEEEvvEEEEvNT_6ParamsE)
        /*0014*/ 	.word	0x00000000


	//----- nvinfo : EIATTR_MIN_STACK_SIZE
	.align		4
.L_14:
        /*0018*/ 	.byte	0x04, 0x12
        /*001a*/ 	.short	(.L_16 - .L_15)
	.align		4
.L_15:
        /*001c*/ 	.word	index@(_ZN7cutlass13device_kernelINS_4gemm6kernel13GemmUniversalIN4cute5tupleIJiiiiEEENS1_10collective13CollectiveMmaINS1_37MainloopSm90TmaGmmaWarpSpecializedFP8ILi28ENS5_IJNS4_1CILi2EEESB_NSA_ILi1EEEEEENS1_32KernelTmaWarpSpecializedPingpongEEENS5_IJNSA_ILi64EEESG_SG_EEENS_12float_e5m2_tENS5_IJlSC_lEEESI_SJ_NS4_8TiledMMAINS4_8MMA_AtomIJNS4_4SM904GMMA30MMA_64x64x32_F32E5M2E5M2_SS_TNILNSN_7ScaleInE1ELSP_1EEEEEENS4_6LayoutINS5_IJSC_SC_SC_EEENS5_IJNSA_ILi0EEESU_SU_EEEEENS5_IJNS4_10UnderscoreESX_SX_EEEEENS4_23SM90_TMA_LOAD_MULTICASTENS4_14ComposedLayoutINS4_7SwizzleILi2ELi4ELi3EEENS4_18smem_ptr_flag_bitsILi8EEENSS_INS5_IJNSA_ILi8EEESG_EEENS5_IJSG_SC_EEEEEEEvNS4_8identityES10_S1A_vS1B_EENS_8epilogue10collective6detail29Sm90TmaWarpSpecializedAdapterINS1E_15DefaultEpilogueISI_SJ_SJ_NS1D_6thread17LinearCombinationISI_Li1EffLNS1I_9ScaleType4KindE0ELNS_15FloatRoundStyleE2ESI_EENS1_15EpilogueDefaultEEEEEvvEEEEvNT_6ParamsE)
        /*0020*/ 	.word	0x00000000
.L_16:


//--------------------- .nv.compat                --------------------------
	.section	.nv.compat,"",@"SHT_CUDA_COMPAT_INFO"
	.align	4
        /*0000*/ 	.byte	0x02, 0x09, 0x01, 0x00, 0x02, 0x02, 0x04, 0x00, 0x02, 0x05, 0x05, 0x00, 0x03, 0x07, 0x01, 0x01
        /*0010*/ 	.byte	0x02, 0x03, 0x01, 0x00, 0x02, 0x06, 0x01, 0x00, 0x04, 0x0b, 0x08, 0x00, 0x00, 0x00, 0x00, 0x00
        /*0020*/ 	.byte	0x00, 0x00, 0x00, 0x00


//--------------------- .nv.info._ZN7cutlass13device_kernelINS_4gemm6kernel13GemmUniversalIN4cute5tupleIJiiiiEEENS1_10collective13CollectiveMmaINS1_37MainloopSm90TmaGmmaWarpSpecializedFP8ILi28ENS5_IJNS4_1CILi2EEESB_NSA_ILi1EEEEEENS1_32KernelTmaWarpSpecializedPingpongEEENS5_IJNSA_ILi64EEESG_SG_EEENS_12float_e5m2_tENS5_IJlSC_lEEESI_SJ_NS4_8TiledMMAINS4_8MMA_AtomIJNS4_4SM904GMMA30MMA_64x64x32_F32E5M2E5M2_SS_TNILNSN_7ScaleInE1ELSP_1EEEEEENS4_6LayoutINS5_IJSC_SC_SC_EEENS5_IJNSA_ILi0EEESU_SU_EEEEENS5_IJNS4_10UnderscoreESX_SX_EEEEENS4_23SM90_TMA_LOAD_MULTICASTENS4_14ComposedLayoutINS4_7SwizzleILi2ELi4ELi3EEENS4_18smem_ptr_flag_bitsILi8EEENSS_INS5_IJNSA_ILi8EEESG_EEENS5_IJSG_SC_EEEEEEEvNS4_8identityES10_S1A_vS1B_EENS_8epilogue10collective6detail29Sm90TmaWarpSpecializedAdapterINS1E_15DefaultEpilogueISI_SJ_SJ_NS1D_6thread17LinearCombinationISI_Li1EffLNS1I_9ScaleType4KindE0ELNS_15FloatRoundStyleE2ESI_EENS1_15EpilogueDefaultEEEEEvvEEEEvNT_6ParamsE --------------------------
	.section	.nv.info._ZN7cutlass13device_kernelINS_4gemm6kernel13GemmUniversalIN4cute5tupleIJiiiiEEENS1_10collective13CollectiveMmaINS1_37MainloopSm90TmaGmmaWarpSpecializedFP8ILi28ENS5_IJNS4_1CILi2EEESB_NSA_ILi1EEEEEENS1_32KernelTmaWarpSpecializedPingpongEEENS5_IJNSA_ILi64EEESG_SG_EEENS_12float_e5m2_tENS5_IJlSC_lEEESI_SJ_NS4_8TiledMMAINS4_8MMA_AtomIJNS4_4SM904GMMA30MMA_64x64x32_F32E5M2E5M2_SS_TNILNSN_7ScaleInE1ELSP_1EEEEEENS4_6LayoutINS5_IJSC_SC_SC_EEENS5_IJNSA_ILi0EEESU_SU_EEEEENS5_IJNS4_10UnderscoreESX_SX_EEEEENS4_23SM90_TMA_LOAD_MULTICASTENS4_14ComposedLayoutINS4_7SwizzleILi2ELi4ELi3EEENS4_18smem_ptr_flag_bitsILi8EEENSS_INS5_IJNSA_ILi8EEESG_EEENS5_IJSG_SC_EEEEEEEvNS4_8identityES10_S1A_vS1B_EENS_8epilogue10collective6detail29Sm90TmaWarpSpecializedAdapterINS1E_15DefaultEpilogueISI_SJ_SJ_NS1D_6thread17LinearCombinationISI_Li1EffLNS1I_9ScaleType4KindE0ELNS_15FloatRoundStyleE2ESI_EENS1_15EpilogueDefaultEEEEEvvEEEEvNT_6ParamsE,"",@"SHT_CUDA_INFO"
	.sectionflags	@""
	.align	4


	//----- nvinfo : EIATTR_CUDA_API_VERSION
	.align		4
        /*0000*/ 	.byte	0x04, 0x37
        /*0002*/ 	.short	(.L_18 - .L_17)
.L_17:
        /*0004*/ 	.word	0x00000082


	//----- nvinfo : EIATTR_KPARAM_INFO
	.align		4
.L_18:
        /*0008*/ 	.byte	0x04, 0x17
        /*000a*/ 	.short	(.L_20 - .L_19)
.L_19:
        /*000c*/ 	.word	0x00000000
        /*0010*/ 	.short	0x0000
        /*0012*/ 	.short	0x0070
        /*0014*/ 	.byte	0x00, 0xf0, 0x01, 0x10


	//----- nvinfo : EIATTR_SPARSE_MMA_MASK
	.align		4
.L_20:
        /*0018*/ 	.byte	0x03, 0x50
        /*001a*/ 	.short	0x0000


	//----- nvinfo : EIATTR_MAXREG_COUNT
	.align		4
        /*001c*/ 	.byte	0x03, 0x1b
        /*001e*/ 	.short	0x00a8


	//----- nvinfo : EIATTR_NUM_BARRIERS
	.align		4
        /*0020*/ 	.byte	0x02, 0x4c
        /*0022*/ 	.byte	0x01
	.zero		1


	//----- nvinfo : EIATTR_MERCURY_ISA_VERSION
	.align		4
        /*0024*/ 	.byte	0x03, 0x5f
        /*0026*/ 	.short	0x0101


	//----- nvinfo : EIATTR_INT_WARP_WIDE_INSTR_OFFSETS
	.align		4
        /*0028*/ 	.byte	0x04, 0x31
        /*002a*/ 	.short	(.L_22 - .L_21)


	//   ....[0]....
.L_21:
        /*002c*/ 	.word	0x000007e0


	//   ....[1]....
        /*0030*/ 	.word	0x00000820


	//   ....[2]....
        /*0034*/ 	.word	0x00000860


	//   ....[3]....
        /*0038*/ 	.word	0x00000900


	//   ....[4]....
        /*003c*/ 	.word	0x00000920


	//   ....[5]....
        /*0040*/ 	.word	0x00000980


	//   ....[6]....
        /*0044*/ 	.word	0x00000a70


	//   ....[7]....
        /*0048*/ 	.word	0x00000ac0


	//   ....[8]....
        /*004c*/ 	.word	0x00002aa0


	//----- nvinfo : EIATTR_COOP_GROUP_MASK_REGIDS
	.align		4
.L_22:
        /*0050*/ 	.byte	0x04, 0x29
        /*0052*/ 	.short	(.L_24 - .L_23)


	//   ....[0]....
.L_23:
        /*0054*/ 	.word	0xffffffff


	//   ....[1]....
        /*0058*/ 	.word	0xffffffff


	//   ....[2]....
        /*005c*/ 	.word	0xffffffff


	//   ....[3]....
        /*0060*/ 	.word	0xffffffff


	//   ....[4]....
        /*0064*/ 	.word	0xffffffff


	//   ....[5]....
        /*0068*/ 	.word	0xffffffff


	//   ....[6]....
        /*006c*/ 	.word	0xffffffff


	//----- nvinfo : EIATTR_COOP_GROUP_INSTR_OFFSETS
	.align		4
.L_24:
        /*0070*/ 	.byte	0x04, 0x28
        /*0072*/ 	.short	(.L_26 - .L_25)


	//   ....[0]....
.L_25:
        /*0074*/ 	.word	0x00000060


	//   ....[1]....
        /*0078*/ 	.word	0x00000070


	//   ....[2]....
        /*007c*/ 	.word	0x00000130


	//   ....[3]....
        /*0080*/ 	.word	0x000005f0


	//   ....[4]....
        /*0084*/ 	.word	0x00000630


	//   ....[5]....
        /*0088*/ 	.word	0x000006b0


	//   ....[6]....
        /*008c*/ 	.word	0x00000c80


	//----- nvinfo : EIATTR_REG_RECONFIG
	.align		4
.L_26:
        /*0090*/ 	.byte	0x01, 0x54
	.zero		2


	//----- nvinfo : EIATTR_MBARRIER_INSTR_OFFSETS
	.align		4
        /*0094*/ 	.byte	0x04, 0x39
        /*0096*/ 	.short	(.L_28 - .L_27)


	//   ....[0]....
.L_27:
        /*0098*/ 	.word	0x00000250
        /*009c*/ 	.word	0x000000ff
        /*00a0*/ 	.word	0x00000000
        /*00a4*/ 	.short	0x0100
        /*00a6*/ 	.byte	0x08
	.zero		1


	//   ....[1]....
        /*00a8*/ 	.word	0x00000260
        /*00ac*/ 	.word	0x000000ff
        /*00b0*/ 	.word	0x000000e0
        /*00b4*/ 	.short	0x0100
        /*00b6*/ 	.byte	0x08
	.zero		1


	//   ....[2]....
        /*00b8*/ 	.word	0x00000270
        /*00bc*/ 	.word	0x000000ff
        /*00c0*/ 	.word	0x00000008
        /*00c4*/ 	.short	0x0100
        /*00c6*/ 	.byte	0x08
	.zero		1


	//   ....[3]....
        /*00c8*/ 	.word	0x00000280
        /*00cc*/ 	.word	0x000000ff
        /*00d0*/ 	.word	0x000000e8
        /*00d4*/ 	.short	0x0100
        /*00d6*/ 	.byte	0x08
	.zero		1


	//   ....[4]....
        /*00d8*/ 	.word	0x00000290
        /*00dc*/ 	.word	0x000000ff
        /*00e0*/ 	.word	0x00000010
        /*00e4*/ 	.short	0x0100
        /*00e6*/ 	.byte	0x08
	.zero		1


	//   ....[5]....
        /*00e8*/ 	.word	0x000002a0
        /*00ec*/ 	.word	0x000000ff
        /*00f0*/ 	.word	0x000000f0
        /*00f4*/ 	.short	0x0100
        /*00f6*/ 	.byte	0x08
	.zero		1


	//   ....[6]....
        /*00f8*/ 	.word	0x000002b0
        /*00fc*/ 	.word	0x000000ff
        /*0100*/ 	.word	0x00000018
        /*0104*/ 	.short	0x0100
        /*0106*/ 	.byte	0x08
	.zero		1


	//   ....[7]....
        /*0108*/ 	.word	0x000002c0
        /*010c*/ 	.word	0x000000ff
        /*0110*/ 	.word	0x000000f8
        /*0114*/ 	.short	0x0100
        /*0116*/ 	.byte	0x08
	.zero		1


	//   ....[8]....
        /*0118*/ 	.word	0x000002d0
        /*011c*/ 	.word	0x000000ff
        /*0120*/ 	.word	0x00000020
        /*0124*/ 	.short	0x0100
        /*0126*/ 	.byte	0x08
	.zero		1


	//   ....[9]....
        /*0128*/ 	.word	0x000002e0
        /*012c*/ 	.word	0x000000ff
        /*0130*/ 	.word	0x00000100
        /*0134*/ 	.short	0x0100
        /*0136*/ 	.byte	0x08
	.zero		1


	//   ....[10]....
        /*0138*/ 	.word	0x000002f0
        /*013c*/ 	.word	0x000000ff
        /*0140*/ 	.word	0x00000028
        /*0144*/ 	.short	0x0100
        /*0146*/ 	.byte	0x08
	.zero		1


	//   ....[11]....
        /*0148*/ 	.word	0x00000300
        /*014c*/ 	.word	0x000000ff
        /*0150*/ 	.word	0x00000108
        /*0154*/ 	.short	0x0100
        /*0156*/ 	.byte	0x08
	.zero		1


	//   ....[12]....
        /*0158*/ 	.word	0x00000310
        /*015c*/ 	.word	0x000000ff
        /*0160*/ 	.word	0x00000030
        /*0164*/ 	.short	0x0100
        /*0166*/ 	.byte	0x08
	.zero		1


	//   ....[13]....
        /*0168*/ 	.word	0x00000320
        /*016c*/ 	.word	0x000000ff
        /*0170*/ 	.word	0x00000110
        /*0174*/ 	.short	0x0100
        /*0176*/ 	.byte	0x08
	.zero		1


	//   ....[14]....
        /*0178*/ 	.word	0x00000330
        /*017c*/ 	.word	0x000000ff
        /*0180*/ 	.word	0x00000038
        /*0184*/ 	.short	0x0100
        /*0186*/ 	.byte	0x08
	.zero		1


	//   ....[15]....
        /*0188*/ 	.word	0x00000340
        /*018c*/ 	.word	0x000000ff
        /*0190*/ 	.word	0x00000118
        /*0194*/ 	.short	0x0100
        /*0196*/ 	.byte	0x08
	.zero		1


	//   ....[16]....
        /*0198*/ 	.word	0x00000350
        /*019c*/ 	.word	0x000000ff
        /*01a0*/ 	.word	0x00000040
        /*01a4*/ 	.short	0x0100
        /*01a6*/ 	.byte	0x08
	.zero		1


	//   ....[17]....
        /*01a8*/ 	.word	0x00000360
        /*01ac*/ 	.word	0x000000ff
        /*01b0*/ 	.word	0x00000120
        /*01b4*/ 	.short	0x0100
        /*01b6*/ 	.byte	0x08
	.zero		1


	//   ....[18]....
        /*01b8*/ 	.word	0x00000370
        /*01bc*/ 	.word	0x000000ff
        /*01c0*/ 	.word	0x00000048
        /*01c4*/ 	.short	0x0100
        /*01c6*/ 	.byte	0x08
	.zero		1


	//   ....[19]....
        /*01c8*/ 	.word	0x00000380
        /*01cc*/ 	.word	0x000000ff
        /*01d0*/ 	.word	0x00000128
        /*01d4*/ 	.short	0x0100
        /*01d6*/ 	.byte	0x08
	.zero		1


	//   ....[20]....
        /*01d8*/ 	.word	0x00000390
        /*01dc*/ 	.word	0x000000ff
        /*01e0*/ 	.word	0x00000050
        /*01e4*/ 	.short	0x0100
        /*01e6*/ 	.byte	0x08
	.zero		1


	//   ....[21]....
        /*01e8*/ 	.word	0x000003a0
        /*01ec*/ 	.word	0x000000ff
        /*01f0*/ 	.word	0x00000130
        /*01f4*/ 	.short	0x0100
        /*01f6*/ 	.byte	0x08
	.zero		1


	//   ....[22]....
        /*01f8*/ 	.word	0x000003b0
        /*01fc*/ 	.word	0x000000ff
        /*0200*/ 	.word	0x00000058
        /*0204*/ 	.short	0x0100
        /*0206*/ 	.byte	0x08
	.zero		1


	//   ....[23]....
        /*0208*/ 	.word	0x000003c0
        /*020c*/ 	.word	0x000000ff
        /*0210*/ 	.word	0x00000138
        /*0214*/ 	.short	0x0100
        /*0216*/ 	.byte	0x08
	.zero		1


	//   ....[24]....
        /*0218*/ 	.word	0x000003d0
        /*021c*/ 	.word	0x000000ff
        /*0220*/ 	.word	0x00000060
        /*0224*/ 	.short	0x0100
        /*0226*/ 	.byte	0x08
	.zero		1


	//   ....[25]....
        /*0228*/ 	.word	0x000003e0
        /*022c*/ 	.word	0x000000ff
        /*0230*/ 	.word	0x00000140
        /*0234*/ 	.short	0x0100
        /*0236*/ 	.byte	0x08
	.zero		1


	//   ....[26]....
        /*0238*/ 	.word	0x000003f0
        /*023c*/ 	.word	0x000000ff
        /*0240*/ 	.word	0x00000068
        /*0244*/ 	.short	0x0100
        /*0246*/ 	.byte	0x08
	.zero		1


	//   ....[27]....
        /*0248*/ 	.word	0x00000400
        /*024c*/ 	.word	0x000000ff
        /*0250*/ 	.word	0x00000148
        /*0254*/ 	.short	0x0100
        /*0256*/ 	.byte	0x08
	.zero		1


	//   ....[28]....
        /*0258*/ 	.word	0x00000410
        /*025c*/ 	.word	0x000000ff
        /*0260*/ 	.word	0x00000070
        /*0264*/ 	.short	0x0100
        /*0266*/ 	.byte	0x08
	.zero		1


	//   ....[29]....
        /*0268*/ 	.word	0x00000420
        /*026c*/ 	.word	0x000000ff
        /*0270*/ 	.word	0x00000150
        /*0274*/ 	.short	0x0100
        /*0276*/ 	.byte	0x08
	.zero		1


	//   ....[30]....
        /*0278*/ 	.word	0x00000430
        /*027c*/ 	.word	0x000000ff
        /*0280*/ 	.word	0x00000078
        /*0284*/ 	.short	0x0100
        /*0286*/ 	.byte	0x08
	.zero		1


	//   ....[31]....
        /*0288*/ 	.word	0x00000440
        /*028c*/ 	.word	0x000000ff
        /*0290*/ 	.word	0x00000158
        /*0294*/ 	.short	0x0100
        /*0296*/ 	.byte	0x08
	.zero		1


	//   ....[32]....
        /*0298*/ 	.word	0x00000450
        /*029c*/ 	.word	0x000000ff
        /*02a0*/ 	.word	0x00000080
        /*02a4*/ 	.short	0x0100
        /*02a6*/ 	.byte	0x08
	.zero		1


	//   ....[33]....
        /*02a8*/ 	.word	0x00000460
        /*02ac*/ 	.word	0x000000ff
        /*02b0*/ 	.word	0x00000160
        /*02b4*/ 	.short	0x0100
        /*02b6*/ 	.byte	0x08
	.zero		1


	//   ....[34]....
        /*02b8*/ 	.word	0x00000470
        /*02bc*/ 	.word	0x000000ff
        /*02c0*/ 	.word	0x00000088
        /*02c4*/ 	.short	0x0100
        /*02c6*/ 	.byte	0x08
	.zero		1


	//   ....[35]....
        /*02c8*/ 	.word	0x00000480
        /*02cc*/ 	.word	0x000000ff
        /*02d0*/ 	.word	0x00000168
        /*02d4*/ 	.short	0x0100
        /*02d6*/ 	.byte	0x08
	.zero		1


	//   ....[36]....
        /*02d8*/ 	.word	0x00000490
        /*02dc*/ 	.word	0x000000ff
        /*02e0*/ 	.word	0x00000090
        /*02e4*/ 	.short	0x0100
        /*02e6*/ 	.byte	0x08
	.zero		1


	//   ....[37]....
        /*02e8*/ 	.word	0x000004a0
        /*02ec*/ 	.word	0x000000ff
        /*02f0*/ 	.word	0x00000170
        /*02f4*/ 	.short	0x0100
        /*02f6*/ 	.byte	0x08
	.zero		1


	//   ....[38]....
        /*02f8*/ 	.word	0x000004b0
        /*02fc*/ 	.word	0x000000ff
        /*0300*/ 	.word	0x00000098
        /*0304*/ 	.short	0x0100
        /*0306*/ 	.byte	0x08
	.zero		1


	//   ....[39]....
        /*0308*/ 	.word	0x000004c0
        /*030c*/ 	.word	0x000000ff
        /*0310*/ 	.word	0x00000178
        /*0314*/ 	.short	0x0100
        /*0316*/ 	.byte	0x08
	.zero		1


	//   ....[40]....
        /*0318*/ 	.word	0x000004d0
        /*031c*/ 	.word	0x000000ff
        /*0320*/ 	.word	0x000000a0
        /*0324*/ 	.short	0x0100
        /*0326*/ 	.byte	0x08
	.zero		1


	//   ....[41]....
        /*0328*/ 	.word	0x000004e0
        /*032c*/ 	.word	0x000000ff
        /*0330*/ 	.word	0x00000180
        /*0334*/ 	.short	0x0100
        /*0336*/ 	.byte	0x08
	.zero		1


	//   ....[42]....
        /*0338*/ 	.word	0x000004f0
        /*033c*/ 	.word	0x000000ff
        /*0340*/ 	.word	0x000000a8
        /*0344*/ 	.short	0x0100
        /*0346*/ 	.byte	0x08
	.zero		1


	//   ....[43]....
        /*0348*/ 	.word	0x00000500
        /*034c*/ 	.word	0x000000ff
        /*0350*/ 	.word	0x00000188
        /*0354*/ 	.short	0x0100
        /*0356*/ 	.byte	0x08
	.zero		1


	//   ....[44]....
        /*0358*/ 	.word	0x00000510
        /*035c*/ 	.word	0x000000ff
        /*0360*/ 	.word	0x000000b0
        /*0364*/ 	.short	0x0100
        /*0366*/ 	.byte	0x08
	.zero		1


	//   ....[45]....
        /*0368*/ 	.word	0x00000520
        /*036c*/ 	.word	0x000000ff
        /*0370*/ 	.word	0x00000190
        /*0374*/ 	.short	0x0100
        /*0376*/ 	.byte	0x08
	.zero		1


	//   ....[46]....
        /*0378*/ 	.word	0x00000530
        /*037c*/ 	.word	0x000000ff
        /*0380*/ 	.word	0x000000b8
        /*0384*/ 	.short	0x0100
        /*0386*/ 	.byte	0x08
	.zero		1


	//   ....[47]....
        /*0388*/ 	.word	0x00000540
        /*038c*/ 	.word	0x000000ff
        /*0390*/ 	.word	0x00000198
        /*0394*/ 	.short	0x0100
        /*0396*/ 	.byte	0x08
	.zero		1


	//   ....[48]....
        /*0398*/ 	.word	0x00000550
        /*039c*/ 	.word	0x000000ff
        /*03a0*/ 	.word	0x000000c0
        /*03a4*/ 	.short	0x0100
        /*03a6*/ 	.byte	0x08
	.zero		1


	//   ....[49]....
        /*03a8*/ 	.word	0x00000560
        /*03ac*/ 	.word	0x000000ff
        /*03b0*/ 	.word	0x000001a0
        /*03b4*/ 	.short	0x0100
        /*03b6*/ 	.byte	0x08
	.zero		1


	//   ....[50]....
        /*03b8*/ 	.word	0x00000570
        /*03bc*/ 	.word	0x000000ff
        /*03c0*/ 	.word	0x000000c8
        /*03c4*/ 	.short	0x0100
        /*03c6*/ 	.byte	0x08
	.zero		1


	//   ....[51]....
        /*03c8*/ 	.word	0x00000580
        /*03cc*/ 	.word	0x000000ff
        /*03d0*/ 	.word	0x000001a8
        /*03d4*/ 	.short	0x0100
        /*03d6*/ 	.byte	0x08
	.zero		1


	//   ....[52]....
        /*03d8*/ 	.word	0x00000590
        /*03dc*/ 	.word	0x000000ff
        /*03e0*/ 	.word	0x000000d0
        /*03e4*/ 	.short	0x0100
        /*03e6*/ 	.byte	0x08
	.zero		1


	//   ....[53]....
        /*03e8*/ 	.word	0x000005a0
        /*03ec*/ 	.word	0x000000ff
        /*03f0*/ 	.word	0x000001b0
        /*03f4*/ 	.short	0x0100
        /*03f6*/ 	.byte	0x08
	.zero		1


	//   ....[54]....
        /*03f8*/ 	.word	0x000005b0
        /*03fc*/ 	.word	0x000000ff
        /*0400*/ 	.word	0x000000d8
        /*0404*/ 	.short	0x0100
        /*0406*/ 	.byte	0x08
	.zero		1


	//   ....[55]....
        /*0408*/ 	.word	0x000005c0
        /*040c*/ 	.word	0x000000ff
        /*0410*/ 	.word	0x000001b8
        /*0414*/ 	.short	0x0100
        /*0416*/ 	.byte	0x08
	.zero		1


	//   ....[56]....
        /*0418*/ 	.word	0x00000af0
        /*041c*/ 	.word	0x000000ff
        /*0420*/ 	.word	0x000001f0
        /*0424*/ 	.short	0x0100
        /*0426*/ 	.byte	0x08
	.zero		1


	//   ....[57]....
        /*0428*/ 	.word	0x00000b90
        /*042c*/ 	.word	0x000000ff
        /*0430*/ 	.word	0x000001f8
        /*0434*/ 	.short	0x0100
        /*0436*/ 	.byte	0x08
	.zero		1


	//   ....[58]....
        /*0438*/ 	.word	0x00000c00
        /*043c*/ 	.word	0x000000ff
        /*0440*/ 	.word	0x000001d0
        /*0444*/ 	.short	0x0100
        /*0446*/ 	.byte	0x09
	.zero		1


	//   ....[59]....
        /*0448*/ 	.word	0x00000c10
        /*044c*/ 	.word	0x000000ff
        /*0450*/ 	.word	0x000001d8
        /*0454*/ 	.short	0x0100
        /*0456*/ 	.byte	0x09
	.zero		1


	//   ....[60]....
        /*0458*/ 	.word	0x00000c20
        /*045c*/ 	.word	0x000000ff
        /*0460*/ 	.word	0x000001e0
        /*0464*/ 	.short	0x0100
        /*0466*/ 	.byte	0x09
	.zero		1


	//   ....[61]....
        /*0468*/ 	.word	0x00000c30
        /*046c*/ 	.word	0x000000ff
        /*0470*/ 	.word	0x000001e8
        /*0474*/ 	.short	0x0100
        /*0476*/ 	.byte	0x09
	.zero		1


	//   ....[62]....
        /*0478*/ 	.word	0x00001a10
        /*047c*/ 	.word	0x000000ff
        /*0480*/ 	.word	0xfffffff8
        /*0484*/ 	.short	0x010a
        /*0486*/ 	.byte	0x0f
	.zero		1


	//   ....[63]....
        /*0488*/ 	.word	0x00001ce0
        /*048c*/ 	.word	0x000000ff
        /*0490*/ 	.word	0x00000000
        /*0494*/ 	.short	0x010a
        /*0496*/ 	.byte	0x06
	.zero		1


	//   ....[64]....
        /*0498*/ 	.word	0x00001d20
        /*049c*/ 	.word	0x000000ff
        /*04a0*/ 	.word	0x00000000
        /*04a4*/ 	.short	0x010a
        /*04a6*/ 	.byte	0x06
	.zero		1


	//   ....[65]....
        /*04a8*/ 	.word	0x00002290
        /*04ac*/ 	.word	0x000000ff
        /*04b0*/ 	.word	0x00000000
        /*04b4*/ 	.short	0x010a
        /*04b6*/ 	.byte	0x09
	.zero		1


	//   ....[66]....
        /*04b8*/ 	.word	0x000022d0
        /*04bc*/ 	.word	0x000000ff
        /*04c0*/ 	.word	0x00000000
        /*04c4*/ 	.short	0x010a
        /*04c6*/ 	.byte	0x09
	.zero		1


	//   ....[67]....
        /*04c8*/ 	.word	0x000026b0
        /*04cc*/ 	.word	0x00000013
        /*04d0*/ 	.word	0x00000000
        /*04d4*/ 	.short	0x0101
        /*04d6*/ 	.byte	0x3f
	.zero		1


	//   ....[68]....
        /*04d8*/ 	.word	0x00002a30
        /*04dc*/ 	.word	0x00000011
        /*04e0*/ 	.word	0x00000000
        /*04e4*/ 	.short	0x0101
        /*04e6*/ 	.byte	0x17
	.zero		1


	//   ....[69]....
        /*04e8*/ 	.word	0x00002b40
        /*04ec*/ 	.word	0x00000011
        /*04f0*/ 	.word	0x00000000
        /*04f4*/ 	.short	0x0101
        /*04f6*/ 	.byte	0x3f
	.zero		1


	//   ....[70]....
        /*04f8*/ 	.word	0x00002c00
        /*04fc*/ 	.word	0x000000ff
        /*0500*/ 	.word	0x00000008
        /*0504*/ 	.short	0x010a
        /*0506*/ 	.byte	0x0f
	.zero		1


	//   ....[71]....
        /*0508*/ 	.word	0x00005460
        /*050c*/ 	.word	0x00000004
        /*0510*/ 	.word	0x00000000
        /*0514*/ 	.short	0x0101
        /*0516*/ 	.byte	0x17
	.zero		1


	//   ....[72]....
        /*0518*/ 	.word	0x00005e50
        /*051c*/ 	.word	0x00000013
        /*0520*/ 	.word	0x000000e0
        /*0524*/ 	.short	0x010a
        /*0526*/ 	.byte	0x3f
	.zero		1


	//   ....[73]....
        /*0528*/ 	.word	0x00006230
        /*052c*/ 	.word	0x00000004
        /*0530*/ 	.word	0x000001f8
        /*0534*/ 	.short	0x0101
        /*0536*/ 	.byte	0x3f
	.zero		1


	//   ....[74]....
        /*0538*/ 	.word	0x00006960
        /*053c*/ 	.word	0x00000005
        /*0540*/ 	.word	0x00000000
        /*0544*/ 	.short	0x010a
        /*0546*/ 	.byte	0x3f
	.zero		1


	//   ....[75]....
        /*0548*/ 	.word	0x000069e0
        /*054c*/ 	.word	0x00000007
        /*0550*/ 	.word	0x00000000
        /*0554*/ 	.short	0x010a
        /*0556*/ 	.byte	0x3f
	.zero		1


	//   ....[76]....
        /*0558*/ 	.word	0x00006a70
        /*055c*/ 	.word	0x00000006
        /*0560*/ 	.word	0x00000000
        /*0564*/ 	.short	0x010a
        /*0566*/ 	.byte	0x3f
	.zero		1


	//   ....[77]....
        /*0568*/ 	.word	0x00006b00
        /*056c*/ 	.word	0x00000007
        /*0570*/ 	.word	0x00000000
        /*0574*/ 	.short	0x010a
        /*0576*/ 	.byte	0x3f
	.zero		1


	//   ....[78]....
        /*0578*/ 	.word	0x00006b90
        /*057c*/ 	.word	0x00000006
        /*0580*/ 	.word	0x00000000
        /*0584*/ 	.short	0x010a
        /*0586*/ 	.byte	0x3f
	.zero		1


	//   ....[79]....
        /*0588*/ 	.word	0x00006c20
        /*058c*/ 	.word	0x00000007
        /*0590*/ 	.word	0x00000000
        /*0594*/ 	.short	0x010a
        /*0596*/ 	.byte	0x3f
	.zero		1


	//   ....[80]....
        /*0598*/ 	.word	0x00006cb0
        /*059c*/ 	.word	0x00000006
        /*05a0*/ 	.word	0x00000000
        /*05a4*/ 	.short	0x010a
        /*05a6*/ 	.byte	0x3f
	.zero		1


	//   ....[81]....
        /*05a8*/ 	.word	0x00006d40
        /*05ac*/ 	.word	0x00000007
        /*05b0*/ 	.word	0x00000000
        /*05b4*/ 	.short	0x010a
        /*05b6*/ 	.byte	0x3f
	.zero		1


	//   ....[82]....
        /*05b8*/ 	.word	0x00006dd0
        /*05bc*/ 	.word	0x00000006
        /*05c0*/ 	.word	0x00000000
        /*05c4*/ 	.short	0x010a
        /*05c6*/ 	.byte	0x3f
	.zero		1


	//   ....[83]....
        /*05c8*/ 	.word	0x00006e60
        /*05cc*/ 	.word	0x00000007
        /*05d0*/ 	.word	0x00000000
        /*05d4*/ 	.short	0x010a
        /*05d6*/ 	.byte	0x3f
	.zero		1


	//   ....[84]....
        /*05d8*/ 	.word	0x00006ef0
        /*05dc*/ 	.word	0x00000006
        /*05e0*/ 	.word	0x00000000
        /*05e4*/ 	.short	0x010a
        /*05e6*/ 	.byte	0x3f
	.zero		1


	//   ....[85]....
        /*05e8*/ 	.word	0x00006f80
        /*05ec*/ 	.word	0x00000007
        /*05f0*/ 	.word	0x00000000
        /*05f4*/ 	.short	0x010a
        /*05f6*/ 	.byte	0x3f
	.zero		1


	//   ....[86]....
        /*05f8*/ 	.word	0x00007010
        /*05fc*/ 	.word	0x00000006
        /*0600*/ 	.word	0x00000000
        /*0604*/ 	.short	0x010a
        /*0606*/ 	.byte	0x3f
	.zero		1


	//   ....[87]....
        /*0608*/ 	.word	0x000070a0
        /*060c*/ 	.word	0x00000007
        /*0610*/ 	.word	0x00000000
        /*0614*/ 	.short	0x010a
        /*0616*/ 	.byte	0x3f
	.zero		1


	//   ....[88]....
        /*0618*/ 	.word	0x00007130
        /*061c*/ 	.word	0x00000006
        /*0620*/ 	.word	0x00000000
        /*0624*/ 	.short	0x010a
        /*0626*/ 	.byte	0x3f
	.zero		1


	//   ....[89]....
        /*0628*/ 	.word	0x000071c0
        /*062c*/ 	.word	0x00000007
        /*0630*/ 	.word	0x00000000
        /*0634*/ 	.short	0x010a
        /*0636*/ 	.byte	0x3f
	.zero		1


	//   ....[90]....
        /*0638*/ 	.word	0x00007250
        /*063c*/ 	.word	0x00000006
        /*0640*/ 	.word	0x00000000
        /*0644*/ 	.short	0x010a
        /*0646*/ 	.byte	0x3f
	.zero		1


	//   ....[91]....
        /*0648*/ 	.word	0x000072e0
        /*064c*/ 	.word	0x00000007
        /*0650*/ 	.word	0x00000000
        /*0654*/ 	.short	0x010a
        /*0656*/ 	.byte	0x3f
	.zero		1


	//   ....[92]....
        /*0658*/ 	.word	0x00007370
        /*065c*/ 	.word	0x00000006
        /*0660*/ 	.word	0x00000000
        /*0664*/ 	.short	0x010a
        /*0666*/ 	.byte	0x3f
	.zero		1


	//   ....[93]....
        /*0668*/ 	.word	0x00007400
        /*066c*/ 	.word	0x00000007
        /*0670*/ 	.word	0x00000000
        /*0674*/ 	.short	0x010a
        /*0676*/ 	.byte	0x3f
	.zero		1


	//   ....[94]....
        /*0678*/ 	.word	0x00007490
        /*067c*/ 	.word	0x00000006
        /*0680*/ 	.word	0x00000000
        /*0684*/ 	.short	0x010a
        /*0686*/ 	.byte	0x3f
	.zero		1


	//   ....[95]....
        /*0688*/ 	.word	0x00007520
        /*068c*/ 	.word	0x00000007
        /*0690*/ 	.word	0x00000000
        /*0694*/ 	.short	0x010a
        /*0696*/ 	.byte	0x3f
	.zero		1


	//   ....[96]....
        /*0698*/ 	.word	0x000075b0
        /*069c*/ 	.word	0x00000006
        /*06a0*/ 	.word	0x00000000
        /*06a4*/ 	.short	0x010a
        /*06a6*/ 	.byte	0x3f
	.zero		1


	//   ....[97]....
        /*06a8*/ 	.word	0x00007640
        /*06ac*/ 	.word	0x00000007
        /*06b0*/ 	.word	0x00000000
        /*06b4*/ 	.short	0x010a
        /*06b6*/ 	.byte	0x3f
	.zero		1


	//   ....[98]....
        /*06b8*/ 	.word	0x000076d0
        /*06bc*/ 	.word	0x00000006
        /*06c0*/ 	.word	0x00000000
        /*06c4*/ 	.short	0x010a
        /*06c6*/ 	.byte	0x3f
	.zero		1


	//   ....[99]....
        /*06c8*/ 	.word	0x00007760
        /*06cc*/ 	.word	0x00000007
        /*06d0*/ 	.word	0x00000000
        /*06d4*/ 	.short	0x010a
        /*06d6*/ 	.byte	0x3f
	.zero		1


	//   ....[100]....
        /*06d8*/ 	.word	0x000077f0
        /*06dc*/ 	.word	0x00000006
        /*06e0*/ 	.word	0x00000000
        /*06e4*/ 	.short	0x010a
        /*06e6*/ 	.byte	0x3f
	.zero		1


	//   ....[101]....
        /*06e8*/ 	.word	0x00007880
        /*06ec*/ 	.word	0x00000003
        /*06f0*/ 	.word	0x00000000
        /*06f4*/ 	.short	0x010a
        /*06f6*/ 	.byte	0x3f
	.zero		1


	//   ....[102]....
        /*06f8*/ 	.word	0x000078f0
        /*06fc*/ 	.word	0x00000011
        /*0700*/ 	.word	0xfffffff8
        /*0704*/ 	.short	0x010a
        /*0706*/ 	.byte	0x3f
	.zero		1


	//   ....[103]....
        /*0708*/ 	.word	0x00007950
        /*070c*/ 	.word	0x00000011
        /*0710*/ 	.word	0x00000000
        /*0714*/ 	.short	0x010a
        /*0716*/ 	.byte	0x3f
	.zero		1


	//   ....[104]....
        /*0718*/ 	.word	0x000079b0
        /*071c*/ 	.word	0x00000013
        /*0720*/ 	.word	0x00000000
        /*0724*/ 	.short	0x010a
        /*0726*/ 	.byte	0x3f
	.zero		1


	//   ....[105]....
        /*0728*/ 	.word	0x00007a10
        /*072c*/ 	.word	0x00000011
        /*0730*/ 	.word	0x00000008
        /*0734*/ 	.short	0x010a
        /*0736*/ 	.byte	0x3f
	.zero		1


	//   ....[106]....
        /*0738*/ 	.word	0x00007ae0
        /*073c*/ 	.word	0x00000013
        /*0740*/ 	.word	0x000000e0
        /*0744*/ 	.short	0x010a
        /*0746*/ 	.byte	0x3f
	.zero		1


	//   ....[107]....
        /*0748*/ 	.word	0x00007bc0
        /*074c*/ 	.word	0x00000005
        /*0750*/ 	.word	0x00000000
        /*0754*/ 	.short	0x010a
        /*0756*/ 	.byte	0x3f
	.zero		1


	//   ....[108]....
        /*0758*/ 	.word	0x00007c10
        /*075c*/ 	.word	0x00000007
        /*0760*/ 	.word	0x00000000
        /*0764*/ 	.short	0x010a
        /*0766*/ 	.byte	0x3f
	.zero		1


	//   ....[109]....
        /*0768*/ 	.word	0x00007c60
        /*076c*/ 	.word	0x00000006
        /*0770*/ 	.word	0x00000000
        /*0774*/ 	.short	0x010a
        /*0776*/ 	.byte	0x3f
	.zero		1


	//   ....[110]....
        /*0778*/ 	.word	0x00007cb0
        /*077c*/ 	.word	0x00000007
        /*0780*/ 	.word	0x00000000
        /*0784*/ 	.short	0x010a
        /*0786*/ 	.byte	0x3f
	.zero		1


	//   ....[111]....
        /*0788*/ 	.word	0x00007d00
        /*078c*/ 	.word	0x00000006
        /*0790*/ 	.word	0x00000000
        /*0794*/ 	.short	0x010a
        /*0796*/ 	.byte	0x3f
	.zero		1


	//   ....[112]....
        /*0798*/ 	.word	0x00007d50
        /*079c*/ 	.word	0x00000007
        /*07a0*/ 	.word	0x00000000
        /*07a4*/ 	.short	0x010a
        /*07a6*/ 	.byte	0x3f
	.zero		1


	//   ....[113]....
        /*07a8*/ 	.word	0x00007da0
        /*07ac*/ 	.word	0x00000006
        /*07b0*/ 	.word	0x00000000
        /*07b4*/ 	.short	0x010a
        /*07b6*/ 	.byte	0x3f
	.zero		1


	//   ....[114]....
        /*07b8*/ 	.word	0x00007df0
        /*07bc*/ 	.word	0x00000007
        /*07c0*/ 	.word	0x00000000
        /*07c4*/ 	.short	0x010a
        /*07c6*/ 	.byte	0x3f
	.zero		1


	//   ....[115]....
        /*07c8*/ 	.word	0x00007e40
        /*07cc*/ 	.word	0x00000006
        /*07d0*/ 	.word	0x00000000
        /*07d4*/ 	.short	0x010a
        /*07d6*/ 	.byte	0x3f
	.zero		1


	//   ....[116]....
        /*07d8*/ 	.word	0x00007e90
        /*07dc*/ 	.word	0x00000007
        /*07e0*/ 	.word	0x00000000
        /*07e4*/ 	.short	0x010a
        /*07e6*/ 	.byte	0x3f
	.zero		1


	//   ....[117]....
        /*07e8*/ 	.word	0x00007ee0
        /*07ec*/ 	.word	0x00000006
        /*07f0*/ 	.word	0x00000000
        /*07f4*/ 	.short	0x010a
        /*07f6*/ 	.byte	0x3f
	.zero		1


	//   ....[118]....
        /*07f8*/ 	.word	0x00007f30
        /*07fc*/ 	.word	0x00000007
        /*0800*/ 	.word	0x00000000
        /*0804*/ 	.short	0x010a
        /*0806*/ 	.byte	0x3f
	.zero		1


	//   ....[119]....
        /*0808*/ 	.word	0x00007f80
        /*080c*/ 	.word	0x00000006
        /*0810*/ 	.word	0x00000000
        /*0814*/ 	.short	0x010a
        /*0816*/ 	.byte	0x3f
	.zero		1


	//   ....[120]....
        /*0818*/ 	.word	0x00007fd0
        /*081c*/ 	.word	0x00000007
        /*0820*/ 	.word	0x00000000
        /*0824*/ 	.short	0x010a
        /*0826*/ 	.byte	0x3f
	.zero		1


	//   ....[121]....
        /*0828*/ 	.word	0x00008020
        /*082c*/ 	.word	0x00000006
        /*0830*/ 	.word	0x00000000
        /*0834*/ 	.short	0x010a
        /*0836*/ 	.byte	0x3f
	.zero		1


	//   ....[122]....
        /*0838*/ 	.word	0x00008070
        /*083c*/ 	.word	0x00000007
        /*0840*/ 	.word	0x00000000
        /*0844*/ 	.short	0x010a
        /*0846*/ 	.byte	0x3f
	.zero		1


	//   ....[123]....
        /*0848*/ 	.word	0x000080c0
        /*084c*/ 	.word	0x00000006
        /*0850*/ 	.word	0x00000000
        /*0854*/ 	.short	0x010a
        /*0856*/ 	.byte	0x3f
	.zero		1


	//   ....[124]....
        /*0858*/ 	.word	0x00008110
        /*085c*/ 	.word	0x00000007
        /*0860*/ 	.word	0x00000000
        /*0864*/ 	.short	0x010a
        /*0866*/ 	.byte	0x3f
	.zero		1


	//   ....[125]....
        /*0868*/ 	.word	0x00008160
        /*086c*/ 	.word	0x00000006
        /*0870*/ 	.word	0x00000000
        /*0874*/ 	.short	0x010a
        /*0876*/ 	.byte	0x3f
	.zero		1


	//   ....[126]....
        /*0878*/ 	.word	0x000081b0
        /*087c*/ 	.word	0x00000007
        /*0880*/ 	.word	0x00000000
        /*0884*/ 	.short	0x010a
        /*0886*/ 	.byte	0x3f
	.zero		1


	//   ....[127]....
        /*0888*/ 	.word	0x00008200
        /*088c*/ 	.word	0x00000006
        /*0890*/ 	.word	0x00000000
        /*0894*/ 	.short	0x010a
        /*0896*/ 	.byte	0x3f
	.zero		1


	//   ....[128]....
        /*0898*/ 	.word	0x00008250
        /*089c*/ 	.word	0x00000007
        /*08a0*/ 	.word	0x00000000
        /*08a4*/ 	.short	0x010a
        /*08a6*/ 	.byte	0x3f
	.zero		1


	//   ....[129]....
        /*08a8*/ 	.word	0x000082a0
        /*08ac*/ 	.word	0x00000006
        /*08b0*/ 	.word	0x00000000
        /*08b4*/ 	.short	0x010a
        /*08b6*/ 	.byte	0x3f
	.zero		1


	//   ....[130]....
        /*08b8*/ 	.word	0x000082f0
        /*08bc*/ 	.word	0x00000007
        /*08c0*/ 	.word	0x00000000
        /*08c4*/ 	.short	0x010a
        /*08c6*/ 	.byte	0x3f
	.zero		1


	//   ....[131]....
        /*08c8*/ 	.word	0x00008340
        /*08cc*/ 	.word	0x00000006
        /*08d0*/ 	.word	0x00000000
        /*08d4*/ 	.short	0x010a
        /*08d6*/ 	.byte	0x3f
	.zero		1


	//   ....[132]....
        /*08d8*/ 	.word	0x00008390
        /*08dc*/ 	.word	0x00000007
        /*08e0*/ 	.word	0x00000000
        /*08e4*/ 	.short	0x010a
        /*08e6*/ 	.byte	0x3f
	.zero		1


	//   ....[133]....
        /*08e8*/ 	.word	0x000083e0
        /*08ec*/ 	.word	0x00000006
        /*08f0*/ 	.word	0x00000000
        /*08f4*/ 	.short	0x010a
        /*08f6*/ 	.byte	0x3f
	.zero		1


	//----- nvinfo : EIATTR_NUM_MBARRIERS
	.align		4
.L_28:
        /*08f8*/ 	.byte	0x03, 0x38
        /*08fa*/ 	.short	0x003e


	//----- nvinfo : EIATTR_EXIT_INSTR_OFFSETS
	.align		4
        /*08fc*/ 	.byte	0x04, 0x1c
        /*08fe*/ 	.short	(.L_30 - .L_29)


	//   ....[0]....
.L_29:
        /*0900*/ 	.word	0x000016d0


	//   ....[1]....
        /*0904*/ 	.word	0x00001730


	//   ....[2]....
        /*0908*/ 	.word	0x00005a70


	//   ....[3]....
        /*090c*/ 	.word	0x00005aa0


	//   ....[4]....
        /*0910*/ 	.word	0x000078d0


	//----- nvinfo : EIATTR_MAX_THREADS
	.align		4
.L_30:
        /*0914*/ 	.byte	0x04, 0x05
        /*0916*/ 	.short	(.L_32 - .L_31)
.L_31:
        /*0918*/ 	.word	0x00000180
        /*091c*/ 	.word	0x00000001
        /*0920*/ 	.word	0x00000001


	//----- nvinfo : EIATTR_CRS_STACK_SIZE
	.align		4
.L_32:
        /*0924*/ 	.byte	0x04, 0x1e
        /*0926*/ 	.short	(.L_34 - .L_33)
.L_33:
        /*0928*/ 	.word	0x00000000


	//----- nvinfo : EIATTR_CBANK_PARAM_SIZE
	.align		4
.L_34:
        /*092c*/ 	.byte	0x03, 0x19
        /*092e*/ 	.short	0x0470


	//----- nvinfo : EIATTR_PARAM_CBANK
	.align		4
        /*0930*/ 	.byte	0x04, 0x0a
        /*0932*/ 	.short	(.L_36 - .L_35)
	.align		4
.L_35:
        /*0934*/ 	.word	index@(.nv.constant0._ZN7cutlass13device_kernelINS_4gemm6kernel13GemmUniversalIN4cute5tupleIJiiiiEEENS1_10collective13CollectiveMmaINS1_37MainloopSm90TmaGmmaWarpSpecializedFP8ILi28ENS5_IJNS4_1CILi2EEESB_NSA_ILi1EEEEEENS1_32KernelTmaWarpSpecializedPingpongEEENS5_IJNSA_ILi64EEESG_SG_EEENS_12float_e5m2_tENS5_IJlSC_lEEESI_SJ_NS4_8TiledMMAINS4_8MMA_AtomIJNS4_4SM904GMMA30MMA_64x64x32_F32E5M2E5M2_SS_TNILNSN_7ScaleInE1ELSP_1EEEEEENS4_6LayoutINS5_IJSC_SC_SC_EEENS5_IJNSA_ILi0EEESU_SU_EEEEENS5_IJNS4_10UnderscoreESX_SX_EEEEENS4_23SM90_TMA_LOAD_MULTICASTENS4_14ComposedLayoutINS4_7SwizzleILi2ELi4ELi3EEENS4_18smem_ptr_flag_bitsILi8EEENSS_INS5_IJNSA_ILi8EEESG_EEENS5_IJSG_SC_EEEEEEEvNS4_8identityES10_S1A_vS1B_EENS_8epilogue10collective6detail29Sm90TmaWarpSpecializedAdapterINS1E_15DefaultEpilogueISI_SJ_SJ_NS1D_6thread17LinearCombinationISI_Li1EffLNS1I_9ScaleType4KindE0ELNS_15FloatRoundStyleE2ESI_EENS1_15EpilogueDefaultEEEEEvvEEEEvNT_6ParamsE)
        /*0938*/ 	.short	0x0210
        /*093a*/ 	.short	0x0470


	//----- nvinfo : EIATTR_SW_WAR
	.align		4
.L_36:
        /*093c*/ 	.byte	0x04, 0x36
        /*093e*/ 	.short	(.L_38 - .L_37)
.L_37:
        /*0940*/ 	.word	0x00000008
.L_38:


//--------------------- .nv.callgraph             --------------------------
	.section	.nv.callgraph,"",@"SHT_CUDA_CALLGRAPH"
	.align	4
	.sectionentsize	8
	.align		4
        /*0000*/ 	.word	0x00000000
	.align		4
        /*0004*/ 	.word	0xffffffff
	.align		4
        /*0008*/ 	.word	0x00000000
	.align		4
        /*000c*/ 	.word	0xfffffffe
	.align		4
        /*0010*/ 	.word	0x00000000
	.align		4
        /*0014*/ 	.word	0xfffffffd
	.align		4
        /*0018*/ 	.word	0x00000000
	.align		4
        /*001c*/ 	.word	0xfffffffc


//--------------------- .nv.constant4             --------------------------
	.section	.nv.constant4,"a",@progbits
	.align	8
	.align		8
.nv.constant4:
        /*0000*/ 	.dword	_ZN39_INTERNAL_e2b9c524_4_k_cu_edc21add_48804cuda3std3__45__cpo5beginE
	.align		8
        /*0008*/ 	.dword	_ZN39_INTERNAL_e2b9c524_4_k_cu_edc21add_48804cuda3std3__45__cpo3endE
	.align		8
        /*0010*/ 	.dword	_ZN39_INTERNAL_e2b9c524_4_k_cu_edc21add_48804cuda3std3__45__cpo6cbeginE
	.align		8
        /*0018*/ 	.dword	_ZN39_INTERNAL_e2b9c524_4_k_cu_edc21add_48804cuda3std3__45__cpo4cendE
	.align		8
        /*0020*/ 	.dword	_ZN39_INTERNAL_e2b9c524_4_k_cu_edc21add_48804cuda3std3__441_GLOBAL__N__e2b9c524_4_k_cu_edc21add_48806ignoreE
	.align		8
        /*0028*/ 	.dword	_ZN39_INTERNAL_e2b9c524_4_k_cu_edc21add_48804cuda3std3__419piecewise_constructE
	.align		8
        /*0030*/ 	.dword	_ZN39_INTERNAL_e2b9c524_4_k_cu_edc21add_48804cuda3std3__48in_placeE
	.align		8
        /*0038*/ 	.dword	_ZN39_INTERNAL_e2b9c524_4_k_cu_edc21add_48804cuda3std6ranges3__45__cpo4swapE
	.align		8
        /*0040*/ 	.dword	_ZN39_INTERNAL_e2b9c524_4_k_cu_edc21add_48804cuda3std6ranges3__45__cpo9iter_moveE
	.align		8
        /*0048*/ 	.dword	_ZN39_INTERNAL_e2b9c524_4_k_cu_edc21add_48804cute7productE
	.align		8
        /*0050*/ 	.dword	_ZN39_INTERNAL_e2b9c524_4_k_cu_edc21add_48804cute1_E


//--------------------- .text._ZN7cutlass13device_kernelINS_4gemm6kernel13GemmUniversalIN4cute5tupleIJiiiiEEENS1_10collective13CollectiveMmaINS1_37MainloopSm90TmaGmmaWarpSpecializedFP8ILi28ENS5_IJNS4_1CILi2EEESB_NSA_ILi1EEEEEENS1_32KernelTmaWarpSpecializedPingpongEEENS5_IJNSA_ILi64EEESG_SG_EEENS_12float_e5m2_tENS5_IJlSC_lEEESI_SJ_NS4_8TiledMMAINS4_8MMA_AtomIJNS4_4SM904GMMA30MMA_64x64x32_F32E5M2E5M2_SS_TNILNSN_7ScaleInE1ELSP_1EEEEEENS4_6LayoutINS5_IJSC_SC_SC_EEENS5_IJNSA_ILi0EEESU_SU_EEEEENS5_IJNS4_10UnderscoreESX_SX_EEEEENS4_23SM90_TMA_LOAD_MULTICASTENS4_14ComposedLayoutINS4_7SwizzleILi2ELi4ELi3EEENS4_18smem_ptr_flag_bitsILi8EEENSS_INS5_IJNSA_ILi8EEESG_EEENS5_IJSG_SC_EEEEEEEvNS4_8identityES10_S1A_vS1B_EENS_8epilogue10collective6detail29Sm90TmaWarpSpecializedAdapterINS1E_15DefaultEpilogueISI_SJ_SJ_NS1D_6thread17LinearCombinationISI_Li1EffLNS1I_9ScaleType4KindE0ELNS_15FloatRoundStyleE2ESI_EENS1_15EpilogueDefaultEEEEEvvEEEEvNT_6ParamsE --------------------------
	.section	.text._ZN7cutlass13device_kernelINS_4gemm6kernel13GemmUniversalIN4cute5tupleIJiiiiEEENS1_10collective13CollectiveMmaINS1_37MainloopSm90TmaGmmaWarpSpecializedFP8ILi28ENS5_IJNS4_1CILi2EEESB_NSA_ILi1EEEEEENS1_32KernelTmaWarpSpecializedPingpongEEENS5_IJNSA_ILi64EEESG_SG_EEENS_12float_e5m2_tENS5_IJlSC_lEEESI_SJ_NS4_8TiledMMAINS4_8MMA_AtomIJNS4_4SM904GMMA30MMA_64x64x32_F32E5M2E5M2_SS_TNILNSN_7ScaleInE1ELSP_1EEEEEENS4_6LayoutINS5_IJSC_SC_SC_EEENS5_IJNSA_ILi0EEESU_SU_EEEEENS5_IJNS4_10UnderscoreESX_SX_EEEEENS4_23SM90_TMA_LOAD_MULTICASTENS4_14ComposedLayoutINS4_7SwizzleILi2ELi4ELi3EEENS4_18smem_ptr_flag_bitsILi8EEENSS_INS5_IJNSA_ILi8EEESG_EEENS5_IJSG_SC_EEEEEEEvNS4_8identityES10_S1A_vS1B_EENS_8epilogue10collective6detail29Sm90TmaWarpSpecializedAdapterINS1E_15DefaultEpilogueISI_SJ_SJ_NS1D_6thread17LinearCombinationISI_Li1EffLNS1I_9ScaleType4KindE0ELNS_15FloatRoundStyleE2ESI_EENS1_15EpilogueDefaultEEEEEvvEEEEvNT_6ParamsE,"ax",@progbits
	.align	128
.text._ZN7cutlass13device_kernelINS_4gemm6kernel13GemmUniversalIN4cute5tupleIJiiiiEEENS1_10collective13CollectiveMmaINS1_37MainloopSm90TmaGmmaWarpSpecializedFP8ILi28ENS5_IJNS4_1CILi2EEESB_NSA_ILi1EEEEEENS1_32KernelTmaWarpSpecializedPingpongEEENS5_IJNSA_ILi64EEESG_SG_EEENS_12float_e5m2_tENS5_IJlSC_lEEESI_SJ_NS4_8TiledMMAINS4_8MMA_AtomIJNS4_4SM904GMMA30MMA_64x64x32_F32E5M2E5M2_SS_TNILNSN_7ScaleInE1ELSP_1EEEEEENS4_6LayoutINS5_IJSC_SC_SC_EEENS5_IJNSA_ILi0EEESU_SU_EEEEENS5_IJNS4_10UnderscoreESX_SX_EEEEENS4_23SM90_TMA_LOAD_MULTICASTENS4_14ComposedLayoutINS4_7SwizzleILi2ELi4ELi3EEENS4_18smem_ptr_flag_bitsILi8EEENSS_INS5_IJNSA_ILi8EEESG_EEENS5_IJSG_SC_EEEEEEEvNS4_8identityES10_S1A_vS1B_EENS_8epilogue10collective6detail29Sm90TmaWarpSpecializedAdapterINS1E_15DefaultEpilogueISI_SJ_SJ_NS1D_6thread17LinearCombinationISI_Li1EffLNS1I_9ScaleType4KindE0ELNS_15FloatRoundStyleE2ESI_EENS1_15EpilogueDefaultEEEEEvvEEEEvNT_6ParamsE:
        .type           _ZN7cutlass13device_kernelINS_4gemm6kernel13GemmUniversalIN4cute5tupleIJiiiiEEENS1_10collective13CollectiveMmaINS1_37MainloopSm90TmaGmmaWarpSpecializedFP8ILi28ENS5_IJNS4_1CILi2EEESB_NSA_ILi1EEEEEENS1_32KernelTmaWarpSpecializedPingpongEEENS5_IJNSA_ILi64EEESG_SG_EEENS_12float_e5m2_tENS5_IJlSC_lEEESI_SJ_NS4_8TiledMMAINS4_8MMA_AtomIJNS4_4SM904GMMA30MMA_64x64x32_F32E5M2E5M2_SS_TNILNSN_7ScaleInE1ELSP_1EEEEEENS4_6LayoutINS5_IJSC_SC_SC_EEENS5_IJNSA_ILi0EEESU_SU_EEEEENS5_IJNS4_10UnderscoreESX_SX_EEEEENS4_23SM90_TMA_LOAD_MULTICASTENS4_14ComposedLayoutINS4_7SwizzleILi2ELi4ELi3EEENS4_18smem_ptr_flag_bitsILi8EEENSS_INS5_IJNSA_ILi8EEESG_EEENS5_IJSG_SC_EEEEEEEvNS4_8identityES10_S1A_vS1B_EENS_8epilogue10collective6detail29Sm90TmaWarpSpecializedAdapterINS1E_15DefaultEpilogueISI_SJ_SJ_NS1D_6thread17LinearCombinationISI_Li1EffLNS1I_9ScaleType4KindE0ELNS_15FloatRoundStyleE2ESI_EENS1_15EpilogueDefaultEEEEEvvEEEEvNT_6ParamsE,@function
        .size           _ZN7cutlass13device_kernelINS_4gemm6kernel13GemmUniversalIN4cute5tupleIJiiiiEEENS1_10collective13CollectiveMmaINS1_37MainloopSm90TmaGmmaWarpSpecializedFP8ILi28ENS5_IJNS4_1CILi2EEESB_NSA_ILi1EEEEEENS1_32KernelTmaWarpSpecializedPingpongEEENS5_IJNSA_ILi64EEESG_SG_EEENS_12float_e5m2_tENS5_IJlSC_lEEESI_SJ_NS4_8TiledMMAINS4_8MMA_AtomIJNS4_4SM904GMMA30MMA_64x64x32_F32E5M2E5M2_SS_TNILNSN_7ScaleInE1ELSP_1EEEEEENS4_6LayoutINS5_IJSC_SC_SC_EEENS5_IJNSA_ILi0EEESU_SU_EEEEENS5_IJNS4_10UnderscoreESX_SX_EEEEENS4_23SM90_TMA_LOAD_MULTICASTENS4_14ComposedLayoutINS4_7SwizzleILi2ELi4ELi3EEENS4_18smem_ptr_flag_bitsILi8EEENSS_INS5_IJNSA_ILi8EEESG_EEENS5_IJSG_SC_EEEEEEEvNS4_8identityES10_S1A_vS1B_EENS_8epilogue10collective6detail29Sm90TmaWarpSpecializedAdapterINS1E_15DefaultEpilogueISI_SJ_SJ_NS1D_6thread17LinearCombinationISI_Li1EffLNS1I_9ScaleType4KindE0ELNS_15FloatRoundStyleE2ESI_EENS1_15EpilogueDefaultEEEEEvvEEEEvNT_6ParamsE,(.L_x_193 - _ZN7cutlass13device_kernelINS_4gemm6kernel13GemmUniversalIN4cute5tupleIJiiiiEEENS1_10collective13CollectiveMmaINS1_37MainloopSm90TmaGmmaWarpSpecializedFP8ILi28ENS5_IJNS4_1CILi2EEESB_NSA_ILi1EEEEEENS1_32KernelTmaWarpSpecializedPingpongEEENS5_IJNSA_ILi64EEESG_SG_EEENS_12float_e5m2_tENS5_IJlSC_lEEESI_SJ_NS4_8TiledMMAINS4_8MMA_AtomIJNS4_4SM904GMMA30MMA_64x64x32_F32E5M2E5M2_SS_TNILNSN_7ScaleInE1ELSP_1EEEEEENS4_6LayoutINS5_IJSC_SC_SC_EEENS5_IJNSA_ILi0EEESU_SU_EEEEENS5_IJNS4_10UnderscoreESX_SX_EEEEENS4_23SM90_TMA_LOAD_MULTICASTENS4_14ComposedLayoutINS4_7SwizzleILi2ELi4ELi3EEENS4_18smem_ptr_flag_bitsILi8EEENSS_INS5_IJNSA_ILi8EEESG_EEENS5_IJSG_SC_EEEEEEEvNS4_8identityES10_S1A_vS1B_EENS_8epilogue10collective6detail29Sm90TmaWarpSpecializedAdapterINS1E_15DefaultEpilogueISI_SJ_SJ_NS1D_6thread17LinearCombinationISI_Li1EffLNS1I_9ScaleType4KindE0ELNS_15FloatRoundStyleE2ESI_EENS1_15EpilogueDefaultEEEEEvvEEEEvNT_6ParamsE)
        .other          _ZN7cutlass13device_kernelINS_4gemm6kernel13GemmUniversalIN4cute5tupleIJiiiiEEENS1_10collective13CollectiveMmaINS1_37MainloopSm90TmaGmmaWarpSpecializedFP8ILi28ENS5_IJNS4_1CILi2EEESB_NSA_ILi1EEEEEENS1_32KernelTmaWarpSpecializedPingpongEEENS5_IJNSA_ILi64EEESG_SG_EEENS_12float_e5m2_tENS5_IJlSC_lEEESI_SJ_NS4_8TiledMMAINS4_8MMA_AtomIJNS4_4SM904GMMA30MMA_64x64x32_F32E5M2E5M2_SS_TNILNSN_7ScaleInE1ELSP_1EEEEEENS4_6LayoutINS5_IJSC_SC_SC_EEENS5_IJNSA_ILi0EEESU_SU_EEEEENS5_IJNS4_10UnderscoreESX_SX_EEEEENS4_23SM90_TMA_LOAD_MULTICASTENS4_14ComposedLayoutINS4_7SwizzleILi2ELi4ELi3EEENS4_18smem_ptr_flag_bitsILi8EEENSS_INS5_IJNSA_ILi8EEESG_EEENS5_IJSG_SC_EEEEEEEvNS4_8identityES10_S1A_vS1B_EENS_8epilogue10collective6detail29Sm90TmaWarpSpecializedAdapterINS1E_15DefaultEpilogueISI_SJ_SJ_NS1D_6thread17LinearCombinationISI_Li1EffLNS1I_9ScaleType4KindE0ELNS_15FloatRoundStyleE2ESI_EENS1_15EpilogueDefaultEEEEEvvEEEEvNT_6ParamsE,@"STO_CUDA_ENTRY STV_DEFAULT"
_ZN7cutlass13device_kernelINS_4gemm6kernel13GemmUniversalIN4cute5tupleIJiiiiEEENS1_10collective13CollectiveMmaINS1_37MainloopSm90TmaGmmaWarpSpecializedFP8ILi28ENS5_IJNS4_1CILi2EEESB_NSA_ILi1EEEEEENS1_32KernelTmaWarpSpecializedPingpongEEENS5_IJNSA_ILi64EEESG_SG_EEENS_12float_e5m2_tENS5_IJlSC_lEEESI_SJ_NS4_8TiledMMAINS4_8MMA_AtomIJNS4_4SM904GMMA30MMA_64x64x32_F32E5M2E5M2_SS_TNILNSN_7ScaleInE1ELSP_1EEEEEENS4_6LayoutINS5_IJSC_SC_SC_EEENS5_IJNSA_ILi0EEESU_SU_EEEEENS5_IJNS4_10UnderscoreESX_SX_EEEEENS4_23SM90_TMA_LOAD_MULTICASTENS4_14ComposedLayoutINS4_7SwizzleILi2ELi4ELi3EEENS4_18smem_ptr_flag_bitsILi8EEENSS_INS5_IJNSA_ILi8EEESG_EEENS5_IJSG_SC_EEEEEEEvNS4_8identityES10_S1A_vS1B_EENS_8epilogue10collective6detail29Sm90TmaWarpSpecializedAdapterINS1E_15DefaultEpilogueISI_SJ_SJ_NS1D_6thread17LinearCombinationISI_Li1EffLNS1I_9ScaleType4KindE0ELNS_15FloatRoundStyleE2ESI_EENS1_15EpilogueDefaultEEEEEvvEEEEvNT_6ParamsE:
[----:B------:R-:W-:Y:S01]  /*0000*/  LDC R1, c[0x0][0x28] ;  /* 0x00000a00ff017b82 */ /* 0x000fe20000000800 */
[----:B------:R-:W0:Y:S01]  /*0010*/  S2R R11, SR_TID.X ;  /* 0x00000000000b7919 */ /* 0x000e220000002100 */
[----:B------:R-:W-:Y:S01]  /*0020*/  ELECT P0, URZ, PT ;  /* 0x00000000003f782f */ /* 0x000fe20003800000 */
[----:B------:R-:W-:Y:S01]  /*0030*/  BSSY B0, `(.L_x_0) ;  /* 0x000000f000007945 */ /* 0x000fe20003800000 */
[--C-:B0-----:R-:W-:Y:S02]  /*0040*/  SHF.R.U32.HI R0, RZ, 0x5, R11.reuse ;  /* 0x00000005ff007819 */ /* 0x101fe4000001160b */
[----:B------:R-:W-:-:S03]  /*0050*/  SHF.R.U32.HI R5, RZ, 0x7, R11 ;  /* 0x00000007ff057819 */ /* 0x000fc6000001160b */
[----:B------:R-:W0:Y:S04]  /*0060*/  SHFL.IDX PT, R2, R0, RZ, 0x1f ;  /* 0x00001fff00027589 */ /* 0x000e2800000e0000 */
[----:B------:R1:W2:Y:S01]  /*0070*/  SHFL.IDX PT, R6, R5, RZ, 0x1f ;  /* 0x00001fff05067589 */ /* 0x0002a200000e0000 */
[----:B0-----:R-:W-:-:S13]  /*0080*/  ISETP.NE.OR P0, PT, R2, RZ, !P0 ;  /* 0x000000ff0200720c */ /* 0x001fda0004705670 */
[----:B-12---:R-:W-:Y:S05]  /*0090*/  @P0 BRA `(.L_x_1) ;  /* 0x0000000000200947 */ /* 0x006fea0003800000 */
[----:B------:R-:W-:Y:S02]  /*00a0*/  ULDC.64 UR4, c[0x0][0x198] ;  /* 0x0000660000047ab9 */ /* 0x000fe40000000a00 */
[----:B------:R-:W-:Y:S02]  /*00b0*/  UIADD3 UR6, UP0, UR4, 0xf0, URZ ;  /* 0x000000f004067890 */ /* 0x000fe4000ff1e03f */
[----:B------:R-:W-:Y:S02]  /*00c0*/  UIADD3 UR4, UP1, UR4, 0x1f0, URZ ;  /* 0x000001f004047890 */ /* 0x000fe4000ff3e03f */
[----:B------:R-:W-:Y:S02]  /*00d0*/  UIADD3.X UR7, URZ, UR5, URZ, UP0, !UPT ;  /* 0x000000053f077290 */ /* 0x000fe400087fe43f */
[----:B------:R-:W-:-:S07]  /*00e0*/  UIADD3.X UR5, URZ, UR5, URZ, UP1, !UPT ;  /* 0x000000053f057290 */ /* 0x000fce0008ffe43f */
[----:B------:R0:W-:Y:S02]  /*00f0*/  UTMACCTL.PF [UR6] ;  /* 0x00000000060079b9 */ /* 0x0001e40008040000 */
[----:B------:R0:W-:Y:S02]  /*0100*/  UTMACCTL.PF [UR4] ;  /* 0x00000000040079b9 */ /* 0x0001e40008040000 */
[----:B0-----:R-:W-:Y:S01]  /*0110*/  NOP ;  /* 0x0000000000007918 */ /* 0x001fe20000000000 */
.L_x_1:
[----:B------:R-:W-:Y:S05]  /*0120*/  BSYNC B0 ;  /* 0x0000000000007941 */ /* 0x000fea0003800000 */
.L_x_0:
[----:B------:R-:W0:Y:S02]  /*0130*/  SHFL.IDX PT, R7, R0, RZ, 0x1f ;  /* 0x00001fff00077589 */ /* 0x000e2400000e0000 */
[----:B0-----:R-:W-:-:S13]  /*0140*/  ISETP.NE.AND P0, PT, R7, RZ, PT ;  /* 0x000000ff0700720c */ /* 0x001fda0003f05270 */
[----:B------:R-:W-:Y:S05]  /*0150*/  @P0 BRA `(.L_x_2) ;  /* 0x0000000400240947 */ /* 0x000fea0003800000 */
[----:B------:R-:W-:Y:S01]  /*0160*/  ELECT P0, URZ, PT ;  /* 0x00000000003f782f */ /* 0x000fe20003800000 */
[----:B------:R-:W-:-:S12]  /*0170*/  BSSY B0, `(.L_x_2) ;  /* 0x0000047000007945 */ /* 0x000fd80003800000 */
[----:B------:R-:W-:Y:S05]  /*0180*/  @!P0 BRA `(.L_x_3) ;  /* 0x0000000400148947 */ /* 0x000fea0003800000 */
[----:B------:R-:W0:Y:S01]  /*0190*/  S2UR UR8, SR_CgaCtaId ;  /* 0x00000000000879c3 */ /* 0x000e220000008800 */
[----:B------:R-:W-:Y:S01]  /*01a0*/  UMOV UR4, 0x400 ;  /* 0x0000040000047882 */ /* 0x000fe20000000000 */
[----:B------:R-:W-:Y:S01]  /*01b0*/  UMOV UR5, 0x1 ;  /* 0x0000000100057882 */ /* 0x000fe20000000000 */
[----:B------:R-:W-:Y:S02]  /*01c0*/  UMOV UR6, 0x3 ;  /* 0x0000000300067882 */ /* 0x000fe40000000000 */
[----:B------:R-:W-:-:S04]  /*01d0*/  UIADD3 UR6, -UR6, 0x100000, URZ ;  /* 0x0010000006067890 */ /* 0x000fc8000fffe13f */
[----:B------:R-:W-:Y:S02]  /*01e0*/  USHF.L.U32 UR7, UR6, 0xb, URZ ;  /* 0x0000000b06077899 */ /* 0x000fe4000800063f */
[----:B------:R-:W-:Y:S02]  /*01f0*/  USHF.L.U32 UR6, UR6, 0x1, URZ ;  /* 0x0000000106067899 */ /* 0x000fe4000800063f */
[----:B0-----:R-:W-:Y:S02]  /*0200*/  ULEA UR8, UR8, UR4, 0x18 ;  /* 0x0000000408087291 */ /* 0x001fe4000f8ec03f */
[----:B------:R-:W-:-:S04]  /*0210*/  UIADD3 UR4, -UR5, 0x100000, URZ ;  /* 0x0010000005047890 */ /* 0x000fc8000fffe13f */
[----:B------:R-:W-:Y:S02]  /*0220*/  USHF.L.U32 UR5, UR4, 0xb, URZ ;  /* 0x0000000b04057899 */ /* 0x000fe4000800063f */
[----:B------:R-:W-:Y:S01]  /*0230*/  USHF.L.U32 UR4, UR4, 0x1, URZ ;  /* 0x0000000104047899 */ /* 0x000fe2000800063f */
[----:B------:R-:W0:Y:S11]  /*0240*/  FENCE.VIEW.ASYNC.S ;  /* 0x00000000000073c6 */ /* 0x000e360000000000 */
[----:B0-----:R0:W1:Y:S01]  /*0250*/  SYNCS.EXCH.64 URZ, [UR8], UR4 ;  /* 0x00000004083f75b2 */ /* 0x0010620008000100 */
[----:B------:R0:W2:Y:S01]  /*0260*/  SYNCS.EXCH.64 URZ, [UR8+0xe0], UR6 ;  /* 0x0000e006083f75b2 */ /* 0x0000a20008000100 */
[----:B------:R0:W3:Y:S01]  /*0270*/  SYNCS.EXCH.64 URZ, [UR8+0x8], UR4 ;  /* 0x00000804083f75b2 */ /* 0x0000e20008000100 */
[----:B------:R0:W4:Y:S01]  /*0280*/  SYNCS.EXCH.64 URZ, [UR8+0xe8], UR6 ;  /* 0x0000e806083f75b2 */ /* 0x0001220008000100 */
[----:B------:R0:W0:Y:S01]  /*0290*/  SYNCS.EXCH.64 URZ, [UR8+0x10], UR4 ;  /* 0x00001004083f75b2 */ /* 0x0000220008000100 */
        /* <DEDUP_REMOVED lines=51> */
[----:B-1234-:R-:W-:Y:S01]  /*05d0*/  NOP ;  /* 0x0000000000007918 */ /* 0x01efe20000000000 */
.L_x_3:
[----:B0-----:R-:W-:Y:S05]  /*05e0*/  BSYNC B0 ;  /* 0x0000000000007941 */ /* 0x001fea0003800000 */
.L_x_2:
[----:B------:R-:W0:Y:S01]  /*05f0*/  SHFL.IDX PT, R3, R0, RZ, 0x1f ;  /* 0x00001fff00037589 */ /* 0x000e2200000e0000 */
[----:B------:R-:W-:Y:S01]  /*0600*/  SHF.R.S32.HI R4, RZ, 0x1f, R11 ;  /* 0x0000001fff047819 */ /* 0x000fe2000001140b */
[----:B------:R-:W1:Y:S01]  /*0610*/  S2UR UR12, SR_CTAID.X ;  /* 0x00000000000c79c3 */ /* 0x000e620000002500 */
[----:B------:R-:W-:Y:S01]  /*0620*/  ELECT P0, URZ, PT ;  /* 0x00000000003f782f */ /* 0x000fe20003800000 */
[----:B------:R2:W3:Y:S01]  /*0630*/  SHFL.IDX PT, R8, R0, RZ, 0x1f ;  /* 0x00001fff00087589 */ /* 0x0004e200000e0000 */
[----:B------:R-:W-:Y:S02]  /*0640*/  LEA.HI R4, R4, R11, RZ, 0x7 ;  /* 0x0000000b04047211 */ /* 0x000fe400078f38ff */
[----:B------:R-:W-:Y:S01]  /*0650*/  ELECT P1, URZ, PT ;  /* 0x00000000003f782f */ /* 0x000fe20003820000 */
[----:B------:R-:W-:Y:S01]  /*0660*/  NOP ;  /* 0x0000000000007918 */ /* 0x000fe20000000000 */
[----:B------:R-:W4:Y:S01]  /*0670*/  S2R R16, SR_CTAID.Y ;  /* 0x0000000000107919 */ /* 0x000f220000002600 */
[----:B------:R-:W-:Y:S01]  /*0680*/  LOP3.LUT R4, R4, 0xffffff80, RZ, 0xc0, !PT ;  /* 0xffffff8004047812 */ /* 0x000fe200078ec0ff */
[----:B------:R-:W-:Y:S01]  /*0690*/  ULDC UR4, c[0x0][0x150] ;  /* 0x0000540000047ab9 */ /* 0x000fe20000000800 */
[----:B------:R-:W5:Y:S01]  /*06a0*/  LDC R12, c[0x0][0x144] ;  /* 0x00005100ff0c7b82 */ /* 0x000f620000000800 */
[----:B------:R3:W5:Y:S01]  /*06b0*/  SHFL.IDX PT, R14, R5, RZ, 0x1f ;  /* 0x00001fff050e7589 */ /* 0x00076200000e0000 */
[----:B------:R-:W-:Y:S01]  /*06c0*/  UMOV UR11, 0x80 ;  /* 0x00000080000b7882 */ /* 0x000fe20000000000 */
[----:B------:R-:W-:Y:S01]  /*06d0*/  IMAD.IADD R10, R11, 0x1, -R4 ;  /* 0x000000010b0a7824 */ /* 0x000fe200078e0a04 */
[----:B------:R-:W-:Y:S01]  /*06e0*/  NOP ;  /* 0x0000000000007918 */ /* 0x000fe20000000000 */
[C---:B------:R-:W-:Y:S01]  /*06f0*/  VIADD R38, R6.reuse, 0xffffffff ;  /* 0xffffffff06267836 */ /* 0x040fe20000000000 */
[----:B------:R-:W-:-:S02]  /*0700*/  ISETP.NE.AND P5, PT, R6, RZ, PT ;  /* 0x000000ff0600720c */ /* 0x000fc40003fa5270 */
[----:B------:R-:W-:Y:S01]  /*0710*/  SHF.R.S32.HI R19, RZ, 0x1f, R10 ;  /* 0x0000001fff137819 */ /* 0x000fe2000001140a */
[----:B------:R-:W5:Y:S01]  /*0720*/  LDC R13, c[0x0][0x140] ;  /* 0x00005000ff0d7b82 */ /* 0x000f620000000800 */
[----:B------:R-:W-:Y:S02]  /*0730*/  ISETP.GE.U32.AND P6, PT, R38, 0x2, PT ;  /* 0x000000022600780c */ /* 0x000fe40003fc6070 */
[----:B0-----:R-:W-:Y:S02]  /*0740*/  ISETP.NE.OR P0, PT, R3, RZ, !P0 ;  /* 0x000000ff0300720c */ /* 0x001fe40004705670 */
[----:B------:R-:W-:Y:S02]  /*0750*/  LEA.HI R3, R19, R10, RZ, 0x3 ;  /* 0x0000000a13037211 */ /* 0x000fe400078f18ff */
[----:B-1----:R-:W-:Y:S01]  /*0760*/  I2FP.F32.U32 R4, UR12 ;  /* 0x0000000c00047c45 */ /* 0x002fe20008201000 */
[----:B------:R-:W0:Y:S01]  /*0770*/  LDC R27, c[0x0][0x148] ;  /* 0x00005200ff1b7b82 */ /* 0x000e220000000800 */
[----:B--2---:R-:W-:-:S02]  /*0780*/  SHF.R.S32.HI R0, RZ, 0x3, R3 ;  /* 0x00000003ff007819 */ /* 0x004fc40000011403 */
[----:B---3--:R-:W-:Y:S01]  /*0790*/  ISETP.NE.OR P1, PT, R8, RZ, !P1 ;  /* 0x000000ff0800720c */ /* 0x008fe20004f25670 */
[----:B------:R-:W-:Y:S01]  /*07a0*/  FMUL R9, R4, UR4 ;  /* 0x0000000404097c20 */ /* 0x000fe20008400000 */
[----:B------:R-:W-:Y:S01]  /*07b0*/  SHF.R.S32.HI R3, RZ, 0x1f, R3 ;  /* 0x0000001fff037819 */ /* 0x000fe20000011403 */
[----:B------:R-:W-:Y:S01]  /*07c0*/  ULDC UR4, c[0x0][0x154] ;  /* 0x0000550000047ab9 */ /* 0x000fe20000000800 */
[----:B------:R-:W-:Y:S01]  /*07d0*/  SHF.R.S32.HI R8, RZ, 0x1f, R7 ;  /* 0x0000001fff087819 */ /* 0x000fe20000011407 */
[----:B------:R-:W-:Y:S01]  /*07e0*/  VOTEU.ALL UP1, P0 ;  /* 0x00000000003f7886 */ /* 0x000fe20000020000 */
[----:B------:R-:W-:Y:S01]  /*07f0*/  LEA.HI R4, R3, R0, RZ, 0x2 ;  /* 0x0000000003047211 */ /* 0x000fe200078f10ff */
[----:B------:R-:W1:Y:S01]  /*0800*/  F2I.U32.TRUNC.NTZ R9, R9 ;  /* 0x0000000900097305 */ /* 0x000e62000020f000 */
[----:B------:R-:W-:Y:S01]  /*0810*/  LEA.HI R8, R8, R7, RZ, 0x2 ;  /* 0x0000000708087211 */ /* 0x000fe200078f10ff */
[----:B------:R-:W-:Y:S01]  /*0820*/  VOTEU.ALL UP0, P0 ;  /* 0x00000000003f7886 */ /* 0x000fe20000000000 */
[----:B------:R-:W-:Y:S01]  /*0830*/  SHF.R.S32.HI R3, RZ, 0x1f, R2 ;  /* 0x0000001fff037819 */ /* 0x000fe20000011402 */
[----:B------:R-:W2:Y:S01]  /*0840*/  @!UP1 S2UR UR7, SR_CgaCtaId ;  /* 0x00000000000799c3 */ /* 0x000ea20000008800 */
[----:B------:R-:W-:Y:S01]  /*0850*/  LOP3.LUT R5, R4, 0xfffffffc, RZ, 0xc0, !PT ;  /* 0xfffffffc04057812 */ /* 0x000fe200078ec0ff */
[----:B------:R-:W-:Y:S01]  /*0860*/  VOTEU.ALL UP2, P1 ;  /* 0x00000000003f7886 */ /* 0x000fe20000840000 */
[----:B------:R-:W-:Y:S01]  /*0870*/  LOP3.LUT R8, R8, 0x3ffffffc, RZ, 0xc0, !PT ;  /* 0x3ffffffc08087812 */ /* 0x000fe200078ec0ff */
[----:B------:R-:W-:Y:S01]  /*0880*/  @!UP1 UMOV UR6, 0x400 ;  /* 0x0000040000069882 */ /* 0x000fe20000000000 */
[----:B------:R-:W-:Y:S01]  /*0890*/  LEA.HI R3, R3, R2, RZ, 0x2 ;  /* 0x0000000203037211 */ /* 0x000fe200078f10ff */
[----:B------:R-:W-:Y:S01]  /*08a0*/  IMAD.IADD R5, R0, 0x1, -R5 ;  /* 0x0000000100057824 */ /* 0x000fe200078e0a05 */
[----:B------:R-:W-:Y:S01]  /*08b0*/  @!UP2 UMOV UR9, 0x400 ;  /* 0x000004000009a882 */ /* 0x000fe20000000000 */
[----:B------:R-:W-:Y:S01]  /*08c0*/  IMAD.IADD R8, R7, 0x1, -R8 ;  /* 0x0000000107087824 */ /* 0x000fe200078e0a08 */
[----:B------:R-:W-:Y:S01]  /*08d0*/  LOP3.LUT R3, R3, 0xfffffffc, RZ, 0xc0, !PT ;  /* 0xfffffffc03037812 */ /* 0x000fe200078ec0ff */
[----:B------:R-:W3:Y:S01]  /*08e0*/  @!UP2 S2UR UR10, SR_CgaCtaId ;  /* 0x00000000000aa9c3 */ /* 0x000ee20000008800 */
[----:B-1----:R-:W-:Y:S01]  /*08f0*/  IMAD.MOV R9, RZ, RZ, -R9 ;  /* 0x000000ffff097224 */ /* 0x002fe200078e0a09 */
[----:B------:R-:W-:Y:S01]  /*0900*/  VOTEU.ALL UP3, P1 ;  /* 0x00000000003f7886 */ /* 0x000fe20000860000 */
[----:B------:R-:W-:Y:S01]  /*0910*/  IMAD R5, R8, 0x4, R5 ;  /* 0x0000000408057824 */ /* 0x000fe200078e0205 */
[----:B------:R-:W-:Y:S01]  /*0920*/  VOTEU.ALL UP4, P1 ;  /* 0x00000000003f7886 */ /* 0x000fe20000880000 */
[----:B------:R-:W-:Y:S01]  /*0930*/  IMAD.IADD R18, R2, 0x1, -R3 ;  /* 0x0000000102127824 */ /* 0x000fe200078e0a03 */
[----:B----4-:R-:W-:Y:S01]  /*0940*/  I2FP.F32.U32 R2, R16 ;  /* 0x0000001000027245 */ /* 0x010fe20000201000 */
[----:B-----5:R-:W-:Y:S01]  /*0950*/  IMAD R25, R12, R9, UR12 ;  /* 0x0000000c0c197e24 */ /* 0x020fe2000f8e0209 */
[C---:B------:R-:W-:Y:S01]  /*0960*/  LEA.HI R0, R5.reuse, R5, RZ, 0x1 ;  /* 0x0000000505007211 */ /* 0x040fe200078f08ff */
[C---:B------:R-:W-:Y:S01]  /*0970*/  IMAD.SHL.U32 R12, R5.reuse, 0x4, RZ ;  /* 0x00000004050c7824 */ /* 0x040fe200078e00ff */
[----:B------:R-:W-:Y:S01]  /*0980*/  VOTEU.ALL UP5, P1 ;  /* 0x00000000003f7886 */ /* 0x000fe200008a0000 */
[----:B------:R-:W-:Y:S01]  /*0990*/  FMUL R2, R2, UR4 ;  /* 0x0000000402027c20 */ /* 0x000fe20008400000 */
[----:B------:R-:W-:Y:S01]  /*09a0*/  LOP3.LUT R0, R0, 0xfffffffe, RZ, 0xc0, !PT ;  /* 0xfffffffe00007812 */ /* 0x000fe200078ec0ff */
[----:B------:R-:W-:Y:S01]  /*09b0*/  UMOV UR4, 0x20 ;  /* 0x0000002000047882 */ /* 0x000fe20000000000 */
[----:B--2---:R-:W-:Y:S01]  /*09c0*/  @!UP1 ULEA UR8, UR7, UR6, 0x18 ;  /* 0x0000000607089291 */ /* 0x004fe2000f8ec03f */
[----:B------:R-:W-:Y:S01]  /*09d0*/  LOP3.LUT R12, R5, 0xc, R12, 0x78, !PT ;  /* 0x0000000c050c7812 */ /* 0x000fe200078e780c */
[----:B------:R-:W-:-:S04]  /*09e0*/  @!UP1 UIADD3 UR4, -UR4, 0x100000, URZ ;  /* 0x0010000004049890 */ /* 0x000fc8000fffe13f */
[----:B------:R-:W-:Y:S02]  /*09f0*/  @!UP1 USHF.L.U32 UR5, UR4, 0xb, URZ ;  /* 0x0000000b04059899 */ /* 0x000fe4000800063f */
[----:B------:R-:W-:Y:S01]  /*0a00*/  @!UP1 USHF.L.U32 UR4, UR4, 0x1, URZ ;  /* 0x0000000104049899 */ /* 0x000fe2000800063f */
[----:B------:R-:W-:Y:S01]  /*0a10*/  IMAD.IADD R0, R5, 0x1, -R0 ;  /* 0x0000000105007824 */ /* 0x000fe200078e0a00 */
[----:B------:R-:W1:Y:S01]  /*0a20*/  F2I.U32.TRUNC.NTZ R2, R2 ;  /* 0x0000000200027305 */ /* 0x000e62000020f000 */
[----:B------:R-:W-:-:S04]  /*0a30*/  @!UP2 UIADD3 UR6, -UR11, 0x100000, URZ ;  /* 0x001000000b06a890 */ /* 0x000fc8000fffe13f */
[----:B------:R-:W-:Y:S02]  /*0a40*/  @!UP2 USHF.L.U32 UR7, UR6, 0xb, URZ ;  /* 0x0000000b0607a899 */ /* 0x000fe4000800063f */
[----:B------:R-:W-:Y:S01]  /*0a50*/  @!UP2 USHF.L.U32 UR6, UR6, 0x1, URZ ;  /* 0x000000010606a899 */ /* 0x000fe2000800063f */
[----:B------:R-:W-:Y:S01]  /*0a60*/  ISETP.EQ.U32.AND P2, PT, R13, 0x1, PT ;  /* 0x000000010d00780c */ /* 0x000fe20003f42070 */
[----:B------:R-:W-:Y:S01]  /*0a70*/  VOTEU.ALL UP1, P0 ;  /* 0x00000000003f7886 */ /* 0x000fe20000020000 */
[----:B------:R-:W-:Y:S01]  /*0a80*/  ISETP.NE.AND P3, PT, R0, R25, PT ;  /* 0x000000190000720c */ /* 0x000fe20003f65270 */
[----:B------:R-:W-:Y:S01]  /*0a90*/  IMAD.MOV.U32 R13, RZ, RZ, 0x1 ;  /* 0x00000001ff0d7424 */ /* 0x000fe200078e00ff */
[----:B---3--:R-:W-:Y:S01]  /*0aa0*/  @!UP2 ULEA UR9, UR10, UR9, 0x18 ;  /* 0x000000090a09a291 */ /* 0x008fe2000f8ec03f */
[----:B------:R-:W-:Y:S01]  /*0ab0*/  LOP3.LUT P0, RZ, R10, 0x7, RZ, 0xc0, !PT ;  /* 0x000000070aff7812 */ /* 0x000fe2000780c0ff */
[----:B------:R-:W-:Y:S01]  /*0ac0*/  VOTEU.ALL UP2, P1 ;  /* 0x00000000003f7886 */ /* 0x000fe20000840000 */
[----:B------:R-:W-:Y:S01]  /*0ad0*/  ISETP.NE.AND P1, PT, R18, 0x3, PT ;  /* 0x000000031200780c */ /* 0x000fe20003f25270 */
[----:B------:R-:W2:Y:S02]  /*0ae0*/  FENCE.VIEW.ASYNC.S ;  /* 0x00000000000073c6 */ /* 0x000ea40000000000 */
[----:B--2---:R2:W3:Y:S01]  /*0af0*/  @!UP0 SYNCS.EXCH.64 URZ, [UR8+0x1f0], UR4 ;  /* 0x0001f004083f85b2 */ /* 0x0044e20008000100 */
[----:B------:R-:W-:-:S02]  /*0b00*/  ISETP.LT.U32.AND P0, PT, R12, 0x4, !P0 ;  /* 0x000000040c00780c */ /* 0x000fc40004701070 */
[----:B------:R-:W-:Y:S01]  /*0b10*/  ISETP.EQ.OR P1, PT, R18, RZ, !P1 ;  /* 0x000000ff1200720c */ /* 0x000fe20004f22670 */
[----:B-1----:R-:W-:Y:S01]  /*0b20*/  IMAD.MOV R24, RZ, RZ, -R2 ;  /* 0x000000ffff187224 */ /* 0x002fe200078e0a02 */
[----:B------:R-:W-:Y:S02]  /*0b30*/  R2UR UR15, R14 ;  /* 0x000000000e0f72ca */ /* 0x000fe400000e0000 */
[----:B------:R-:W-:Y:S01]  /*0b40*/  @P3 LEA.HI R0, R12, R12, RZ, 0x1 ;  /* 0x0000000c0c003211 */ /* 0x000fe200078f08ff */
[----:B0-----:R-:W-:Y:S01]  /*0b50*/  IMAD R3, R27, R24, R16 ;  /* 0x000000181b037224 */ /* 0x001fe200078e0210 */
[----:B------:R-:W-:Y:S02]  /*0b60*/  ISETP.EQ.AND P1, PT, R6, RZ, P1 ;  /* 0x000000ff0600720c */ /* 0x000fe40000f22270 */
[----:B------:R-:W-:Y:S02]  /*0b70*/  @P3 SHF.R.S32.HI R0, RZ, 0x1, R0 ;  /* 0x00000001ff003819 */ /* 0x000fe40000011400 */
[----:B------:R-:W-:Y:S01]  /*0b80*/  SEL R7, RZ, 0x1, !P1 ;  /* 0x00000001ff077807 */ /* 0x000fe20004800000 */
[----:B------:R2:W0:Y:S01]  /*0b90*/  @!UP1 SYNCS.EXCH.64 URZ, [UR8+0x1f8], UR4 ;  /* 0x0001f804083f95b2 */ /* 0x0004220008000100 */
[----:B------:R-:W-:Y:S01]  /*0ba0*/  @P3 ISETP.NE.AND P4, PT, R0, R3, PT ;  /* 0x000000030000320c */ /* 0x000fe20003f85270 */
[----:B------:R-:W-:Y:S01]  /*0bb0*/  NOP ;  /* 0x0000000000007918 */ /* 0x000fe20000000000 */
[----:B------:R-:W-:-:S02]  /*0bc0*/  SEL R0, RZ, 0x1, !P0 ;  /* 0x00000001ff007807 */ /* 0x000fc40004000000 */
[----:B------:R-:W-:Y:S02]  /*0bd0*/  @P3 SEL R13, RZ, 0x1, P4 ;  /* 0x00000001ff0d3807 */ /* 0x000fe40002000000 */
[----:B------:R-:W-:Y:S02]  /*0be0*/  SEL R7, R7, 0x2, P6 ;  /* 0x0000000207077807 */ /* 0x000fe40003000000 */
[----:B------:R-:W-:Y:S01]  /*0bf0*/  LOP3.LUT R13, R13, R0, RZ, 0xc0, !PT ;  /* 0x000000000d0d7212 */ /* 0x000fe200078ec0ff */
[----:B------:R2:W1:Y:S01]  /*0c00*/  @!UP2 SYNCS.EXCH.64 URZ, [UR9+0x1d0], UR6 ;  /* 0x0001d006093fa5b2 */ /* 0x0004620008000100 */
[----:B------:R2:W4:Y:S01]  /*0c10*/  @!UP3 SYNCS.EXCH.64 URZ, [UR9+0x1d8], UR6 ;  /* 0x0001d806093fb5b2 */ /* 0x0005220008000100 */
[----:B------:R2:W0:Y:S01]  /*0c20*/  @!UP4 SYNCS.EXCH.64 URZ, [UR9+0x1e0], UR6 ;  /* 0x0001e006093fc5b2 */ /* 0x0004220008000100 */
[----:B------:R2:W0:Y:S01]  /*0c30*/  @!UP5 SYNCS.EXCH.64 URZ, [UR9+0x1e8], UR6 ;  /* 0x0001e806093fd5b2 */ /* 0x0004220008000100 */
[----:B------:R-:W-:Y:S01]  /*0c40*/  NOP ;  /* 0x0000000000007918 */ /* 0x000fe20000000000 */
[----:B--23--:R-:W-:Y:S05]  /*0c50*/  @!P2 BRA `(.L_x_4) ;  /* 0x000000000008a947 */ /* 0x00cfea0003800000 */
[----:B01--4-:R-:W-:Y:S01]  /*0c60*/  UCGABAR_ARV ;  /* 0x00000000000079c7 */ /* 0x013fe20008000000 */
[----:B------:R-:W-:Y:S05]  /*0c70*/  BRA `(.L_x_5) ;  /* 0x0000000000047947 */ /* 0x000fea0003800000 */
.L_x_4:
[----:B01--4-:R-:W-:Y:S01]  /*0c80*/  NOP ;  /* 0x0000000000007918 */ /* 0x013fe20000000000 */
.L_x_5:
[----:B------:R-:W-:Y:S01]  /*0c90*/  ULDC.64 UR4, c[0x0][0x598] ;  /* 0x0001660000047ab9 */ /* 0x000fe20000000a00 */
[----:B------:R-:W-:Y:S01]  /*0ca0*/  ULDC.64 UR20, c[0x0][0x208] ;  /* 0x0000820000147ab9 */ /* 0x000fe20000000a00 */
[----:B------:R-:W-:-:S04]  /*0cb0*/  ISETP.NE.U32.AND P0, PT, RZ, UR4, PT ;  /* 0x00000004ff007c0c */ /* 0x000fc8000bf05070 */
[----:B------:R-:W-:-:S13]  /*0cc0*/  ISETP.NE.AND.EX P0, PT, RZ, UR5, PT, P0 ;  /* 0x00000005ff007c0c */ /* 0x000fda000bf05300 */
[----:B------:R-:W-:Y:S05]  /*0cd0*/  @!P0 BRA `(.L_x_6) ;  /* 0x00000000001c8947 */ /* 0x000fea0003800000 */
[----:B------:R-:W0:Y:S02]  /*0ce0*/  LDC.64 R2, c[0x0][0x598] ;  /* 0x00016600ff027b82 */ /* 0x000e240000000a00 */
[----:B0-----:R-:W2:Y:S02]  /*0cf0*/  LDG.E.64 R2, desc[UR20][R2.64] ;  /* 0x0000001402027981 */ /* 0x001ea4000c1e1b00 */
[----:B--2---:R-:W-:-:S04]  /*0d00*/  ISETP.NE.U32.AND P0, PT, R2, RZ, PT ;  /* 0x000000ff0200720c */ /* 0x004fc80003f05070 */
[----:B------:R-:W-:-:S13]  /*0d10*/  ISETP.NE.AND.EX P0, PT, R3, RZ, PT, P0 ;  /* 0x000000ff0300720c */ /* 0x000fda0003f05300 */
[----:B------:R-:W-:Y:S05]  /*0d20*/  @!P0 BRA `(.L_x_6) ;  /* 0x0000000000088947 */ /* 0x000fea0003800000 */
[----:B------:R0:W5:Y:S01]  /*0d30*/  LD.E R14, desc[UR20][R2.64] ;  /* 0x00000014020e7980 */ /* 0x000162000c101900 */
[----:B------:R-:W-:Y:S05]  /*0d40*/  BRA `(.L_x_7) ;  /* 0x0000000000207947 */ /* 0x000fea0003800000 */
.L_x_6:
[----:B------:R-:W-:Y:S02]  /*0d50*/  ULDC.64 UR4, c[0x0][0x588] ;  /* 0x0001620000047ab9 */ /* 0x000fe40000000a00 */
[----:B------:R-:W-:-:S04]  /*0d60*/  ISETP.NE.U32.AND P0, PT, RZ, UR4, PT ;  /* 0x00000004ff007c0c */ /* 0x000fc8000bf05070 */
[----:B------:R-:W-:-:S13]  /*0d70*/  ISETP.NE.AND.EX P0, PT, RZ, UR5, PT, P0 ;  /* 0x00000005ff007c0c */ /* 0x000fda000bf05300 */
[----:B------:R-:W-:Y:S05]  /*0d80*/  @!P0 BRA `(.L_x_8) ;  /* 0x00000000000c8947 */ /* 0x000fea0003800000 */
[----:B------:R-:W0:Y:S02]  /*0d90*/  LDC.64 R14, c[0x0][0x588] ;  /* 0x00016200ff0e7b82 */ /* 0x000e240000000a00 */
[----:B0-----:R1:W5:Y:S01]  /*0da0*/  LDG.E R14, desc[UR20][R14.64] ;  /* 0x000000140e0e7981 */ /* 0x001362000c1e1900 */
[----:B------:R-:W-:Y:S05]  /*0db0*/  BRA `(.L_x_7) ;  /* 0x0000000000047947 */ /* 0x000fea0003800000 */
.L_x_8:
[----:B------:R-:W2:Y:S02]  /*0dc0*/  LDC R14, c[0x0][0x580] ;  /* 0x00016000ff0e7b82 */ /* 0x000ea40000000800 */
.L_x_7:
[----:B------:R-:W-:Y:S02]  /*0dd0*/  ULDC.64 UR4, c[0x0][0x5a0] ;  /* 0x0001680000047ab9 */ /* 0x000fe40000000a00 */
[----:B------:R-:W-:-:S04]  /*0de0*/  ISETP.NE.U32.AND P0, PT, RZ, UR4, PT ;  /* 0x00000004ff007c0c */ /* 0x000fc8000bf05070 */
[----:B------:R-:W-:-:S13]  /*0df0*/  ISETP.NE.AND.EX P0, PT, RZ, UR5, PT, P0 ;  /* 0x00000005ff007c0c */ /* 0x000fda000bf05300 */
[----:B------:R-:W-:Y:S05]  /*0e00*/  @!P0 BRA `(.L_x_9) ;  /* 0x00000000001c8947 */ /* 0x000fea0003800000 */
[----:B0-----:R-:W0:Y:S02]  /*0e10*/  LDC.64 R2, c[0x0][0x5a0] ;  /* 0x00016800ff027b82 */ /* 0x001e240000000a00 */
[----:B0-----:R-:W3:Y:S02]  /*0e20*/  LDG.E.64 R2, desc[UR20][R2.64] ;  /* 0x0000001402027981 */ /* 0x001ee4000c1e1b00 */
[----:B---3--:R-:W-:-:S04]  /*0e30*/  ISETP.NE.U32.AND P0, PT, R2, RZ, PT ;  /* 0x000000ff0200720c */ /* 0x008fc80003f05070 */
[----:B------:R-:W-:-:S13]  /*0e40*/  ISETP.NE.AND.EX P0, PT, R3, RZ, PT, P0 ;  /* 0x000000ff0300720c */ /* 0x000fda0003f05300 */
[----:B------:R-:W-:Y:S05]  /*0e50*/  @!P0 BRA `(.L_x_9) ;  /* 0x0000000000088947 */ /* 0x000fea0003800000 */
[----:B-1----:R0:W5:Y:S01]  /*0e60*/  LD.E R15, desc[UR20][R2.64] ;  /* 0x00000014020f7980 */ /* 0x002162000c101900 */
[----:B------:R-:W-:Y:S05]  /*0e70*/  BRA `(.L_x_10) ;  /* 0x0000000000207947 */ /* 0x000fea0003800000 */
.L_x_9:
[----:B------:R-:W-:Y:S02]  /*0e80*/  ULDC.64 UR4, c[0x0][0x590] ;  /* 0x0001640000047ab9 */ /* 0x000fe40000000a00 */
[----:B------:R-:W-:-:S04]  /*0e90*/  ISETP.NE.U32.AND P0, PT, RZ, UR4, PT ;  /* 0x00000004ff007c0c */ /* 0x000fc8000bf05070 */
[----:B------:R-:W-:-:S13]  /*0ea0*/  ISETP.NE.AND.EX P0, PT, RZ, UR5, PT, P0 ;  /* 0x00000005ff007c0c */ /* 0x000fda000bf05300 */
[----:B------:R-:W-:Y:S05]  /*0eb0*/  @!P0 BRA `(.L_x_11) ;  /* 0x00000000000c8947 */ /* 0x000fea0003800000 */
[----:B0-----:R-:W1:Y:S02]  /*0ec0*/  LDC.64 R2, c[0x0][0x590] ;  /* 0x00016400ff027b82 */ /* 0x001e640000000a00 */
[----:B-1----:R1:W5:Y:S01]  /*0ed0*/  LDG.E R15, desc[UR20][R2.64] ;  /* 0x00000014020f7981 */ /* 0x002362000c1e1900 */
[----:B------:R-:W-:Y:S05]  /*0ee0*/  BRA `(.L_x_10) ;  /* 0x0000000000047947 */ /* 0x000fea0003800000 */
.L_x_11:
[----:B-1----:R-:W3:Y:S02]  /*0ef0*/  LDC R15, c[0x0][0x584] ;  /* 0x00016100ff0f7b82 */ /* 0x002ee40000000800 */
.L_x_10:
[----:B------:R-:W4:Y:S01]  /*0f00*/  LDC R0, c[0x0][0x65c] ;  /* 0x00019700ff007b82 */ /* 0x000f220000000800 */
[----:B------:R-:W-:Y:S01]  /*0f10*/  ULDC UR8, c[0x0][0x28c] ;  /* 0x0000a30000087ab9 */ /* 0x000fe20000000800 */
[----:B------:R-:W-:Y:S01]  /*0f20*/  ISETP.NE.AND P0, PT, R6, 0x2, PT ;  /* 0x000000020600780c */ /* 0x000fe20003f05270 */
[----:B------:R-:W-:Y:S01]  /*0f30*/  UIADD3 UR8, UR8, 0x3f, URZ ;  /* 0x0000003f08087890 */ /* 0x000fe2000fffe03f */
[----:B------:R-:W-:Y:S01]  /*0f40*/  IMAD.U32 R4, RZ, RZ, UR12 ;  /* 0x0000000cff047e24 */ /* 0x000fe2000f8e00ff */
[----:B------:R-:W-:Y:S01]  /*0f50*/  UMOV UR5, URZ ;  /* 0x0000003f00057c82 */ /* 0x000fe20008000000 */
[----:B------:R-:W-:Y:S01]  /*0f60*/  UMOV UR4, URZ ;  /* 0x0000003f00047c82 */ /* 0x000fe20008000000 */
[----:B------:R-:W-:-:S04]  /*0f70*/  USHF.R.S32.HI UR9, URZ, 0x1f, UR8 ;  /* 0x0000001f3f097899 */ /* 0x000fc80008011408 */
[----:B------:R-:W-:-:S04]  /*0f80*/  ULEA.HI UR9, UR9, UR8, URZ, 0x6 ;  /* 0x0000000809097291 */ /* 0x000fc8000f8f303f */
[----:B------:R-:W-:Y:S01]  /*0f90*/  USHF.R.S32.HI UR13, URZ, 0x6, UR9 ;  /* 0x000000063f0d7899 */ /* 0x000fe20008011409 */
[----:B----4-:R-:W-:-:S13]  /*0fa0*/  ISETP.NE.AND P4, PT, R0, 0x1, PT ;  /* 0x000000010000780c */ /* 0x010fda0003f85270 */
[----:B01----:R-:W0:Y:S01]  /*0fb0*/  @P4 LDC R3, c[0x0][0x10] ;  /* 0x00000400ff034b82 */ /* 0x003e220000000800 */
[----:B------:R-:W-:Y:S02]  /*0fc0*/  @P4 IMAD.MOV.U32 R17, RZ, RZ, RZ ;  /* 0x000000ffff114224 */ /* 0x000fe400078e00ff */
[----:B------:R-:W-:-:S05]  /*0fd0*/  @P4 IMAD.MOV.U32 R5, RZ, RZ, RZ ;  /* 0x000000ffff054224 */ /* 0x000fca00078e00ff */
[----:B------:R-:W1:Y:S01]  /*0fe0*/  @!P4 LDC R9, c[0x0][0xc] ;  /* 0x00000300ff09cb82 */ /* 0x000e620000000800 */
[----:B------:R-:W-:Y:S01]  /*0ff0*/  ULDC UR6, c[0x0][0xc] ;  /* 0x0000030000067ab9 */ /* 0x000fe20000000800 */
[----:B------:R-:W-:Y:S02]  /*1000*/  ULDC UR7, c[0x0][0x10] ;  /* 0x0000040000077ab9 */ /* 0x000fe40000000800 */
[----:B------:R-:W-:-:S04]  /*1010*/  UIMAD.WIDE.U32 UR6, UR6, UR7, URZ ;  /* 0x00000007060672a5 */ /* 0x000fc8000f8e003f */
[----:B------:R-:W4:Y:S01]  /*1020*/  LDC R8, c[0x0][0x14] ;  /* 0x00000500ff087b82 */ /* 0x000f220000000800 */
[----:B0-----:R-:W-:-:S04]  /*1030*/  @P4 IMAD.WIDE.U32 R2, R3, UR12, R16 ;  /* 0x0000000c03024c25 */ /* 0x001fc8000f8e0010 */
[----:B------:R-:W-:Y:S02]  /*1040*/  @P4 IMAD.IADD R3, R3, 0x1, R5 ;  /* 0x0000000103034824 */ /* 0x000fe400078e0205 */
[----:B------:R-:W-:Y:S02]  /*1050*/  IMAD.MOV.U32 R5, RZ, RZ, RZ ;  /* 0x000000ffff057224 */ /* 0x000fe400078e00ff */
[----:B-1----:R-:W-:-:S04]  /*1060*/  @!P4 IMAD.WIDE.U32 R4, R16, R9, R4 ;  /* 0x000000091004c225 */ /* 0x002fc800078e0004 */
[----:B------:R-:W-:Y:S02]  /*1070*/  @!P4 IMAD.MOV.U32 R2, RZ, RZ, R4 ;  /* 0x000000ffff02c224 */ /* 0x000fe400078e0004 */
[C---:B----4-:R-:W-:Y:S02]  /*1080*/  IMAD R21, R8.reuse, UR7, RZ ;  /* 0x0000000708157c24 */ /* 0x050fe4000f8e02ff */
[----:B------:R-:W-:Y:S01]  /*1090*/  IMAD.WIDE.U32 R8, R8, UR6, RZ ;  /* 0x0000000608087c25 */ /* 0x000fe2000f8e00ff */
[----:B------:R-:W-:-:S03]  /*10a0*/  ULDC.64 UR6, c[0x0][0x650] ;  /* 0x0001940000067ab9 */ /* 0x000fc60000000a00 */
[----:B------:R-:W-:Y:S02]  /*10b0*/  @!P4 IMAD.MOV.U32 R3, RZ, RZ, R5 ;  /* 0x000000ffff03c224 */ /* 0x000fe400078e0005 */
[----:B------:R-:W-:Y:S01]  /*10c0*/  IMAD.IADD R0, R9, 0x1, R21 ;  /* 0x0000000109007824 */ /* 0x000fe200078e0215 */
[----:B------:R-:W-:Y:S06]  /*10d0*/  @P0 BRA `(.L_x_12) ;  /* 0x0000000000200947 */ /* 0x000fec0003800000 */
[----:B------:R-:W-:Y:S01]  /*10e0*/  USHF.R.U32.HI UR4, URZ, 0x2, UR13 ;  /* 0x000000023f047899 */ /* 0x000fe2000801160d */
[----:B------:R-:W-:Y:S01]  /*10f0*/  IADD3 R2, P0, R2, R8, RZ ;  /* 0x0000000802027210 */ /* 0x000fe20007f1e0ff */
[----:B------:R-:W-:Y:S02]  /*1100*/  UISETP.GE.U32.AND UP0, UPT, UR13, 0x1c, UPT ;  /* 0x0000001c0d00788c */ /* 0x000fe4000bf06070 */
[----:B------:R-:W-:Y:S02]  /*1110*/  UIMAD.WIDE.U32 UR4, UR4, 0x24924925, URZ ;  /* 0x24924925040478a5 */ /* 0x000fe4000f8e003f */
[----:B------:R-:W-:-:S05]  /*1120*/  IMAD.X R3, R0, 0x1, R3, P0 ;  /* 0x0000000100037824 */ /* 0x000fca00000e0603 */
[----:B------:R-:W-:Y:S02]  /*1130*/  UMOV UR4, URZ ;  /* 0x0000003f00047c82 */ /* 0x000fe40008000000 */
[----:B------:R-:W-:Y:S02]  /*1140*/  @UP0 ULOP3.LUT UR4, UR5, 0x1, URZ, 0xc0, !UPT ;  /* 0x0000000105040892 */ /* 0x000fe4000f8ec03f */
[----:B------:R-:W-:-:S12]  /*1150*/  UIMAD UR5, UR5, -0x1c, UR13 ;  /* 0xffffffe4050578a4 */ /* 0x000fd8000f8e020d */
.L_x_12:
[----:B------:R-:W-:Y:S01]  /*1160*/  ISETP.GE.U32.AND P0, PT, R2, UR6, PT ;  /* 0x0000000602007c0c */ /* 0x000fe2000bf06070 */
[----:B------:R-:W-:Y:S01]  /*1170*/  IMAD.MOV.U32 R6, RZ, RZ, -0x1 ;  /* 0xffffffffff067424 */ /* 0x000fe200078e00ff */
[----:B------:R-:W-:Y:S01]  /*1180*/  PRMT R20, RZ, 0x7610, R20 ;  /* 0x00007610ff147816 */ /* 0x000fe20000000014 */
[----:B------:R-:W-:Y:S01]  /*1190*/  IMAD.MOV.U32 R4, RZ, RZ, -0x1 ;  /* 0xffffffffff047424 */ /* 0x000fe200078e00ff */
[----:B------:R-:W-:Y:S01]  /*11a0*/  ISETP.GE.U32.AND.EX P0, PT, R3, UR7, PT, P0 ;  /* 0x0000000703007c0c */ /* 0x000fe2000bf06100 */
[----:B------:R-:W-:-:S12]  /*11b0*/  IMAD.MOV.U32 R5, RZ, RZ, -0x1 ;  /* 0xffffffffff057424 */ /* 0x000fd800078e00ff */
[----:B------:R-:W-:Y:S05]  /*11c0*/  @P0 BRA `(.L_x_13) ;  /* 0x0000000400240947 */ /* 0x000fea0003800000 */
[----:B------:R-:W0:Y:S01]  /*11d0*/  LDC.64 R30, c[0x0][0x628] ;  /* 0x00018a00ff1e7b82 */ /* 0x000e220000000a00 */
[----:B------:R-:W-:Y:S02]  /*11e0*/  IMAD.MOV.U32 R4, RZ, RZ, R2 ;  /* 0x000000ffff047224 */ /* 0x000fe400078e0002 */
[----:B------:R-:W-:-:S05]  /*11f0*/  IMAD.MOV.U32 R5, RZ, RZ, R3 ;  /* 0x000000ffff057224 */ /* 0x000fca00078e0003 */
[----:B------:R-:W1:Y:S08]  /*1200*/  LDC R6, c[0x0][0x630] ;  /* 0x00018c00ff067b82 */ /* 0x000e700000000800 */
[----:B------:R-:W4:Y:S01]  /*1210*/  LDC.64 R32, c[0x0][0x620] ;  /* 0x00018800ff207b82 */ /* 0x000f220000000a00 */
[----:B0-----:R-:W-:-:S04]  /*1220*/  ISETP.NE.U32.AND P0, PT, R30, RZ, PT ;  /* 0x000000ff1e00720c */ /* 0x001fc80003f05070 */
[----:B------:R-:W-:-:S13]  /*1230*/  ISETP.NE.AND.EX P0, PT, R31, RZ, PT, P0 ;  /* 0x000000ff1f00720c */ /* 0x000fda0003f05300 */
[----:B-1--4-:R-:W-:Y:S05]  /*1240*/  @!P0 BRA `(.L_x_14) ;  /* 0x0000000000288947 */ /* 0x012fea0003800000 */
[----:B------:R-:W0:Y:S02]  /*1250*/  LDC R23, c[0x0][0x634] ;  /* 0x00018d00ff177b82 */ /* 0x000e240000000800 */
[----:B0-----:R-:W-:-:S05]  /*1260*/  IADD3 R23, P0, R2, R23, RZ ;  /* 0x0000001702177210 */ /* 0x001fca0007f1e0ff */
[----:B------:R-:W-:-:S04]  /*1270*/  IMAD.X R29, RZ, RZ, R3, P0 ;  /* 0x000000ffff1d7224 */ /* 0x000fc800000e0603 */
[----:B------:R-:W-:-:S04]  /*1280*/  IMAD.WIDE.U32 R4, R29, R30, RZ ;  /* 0x0000001e1d047225 */ /* 0x000fc800078e00ff */
[----:B------:R-:W-:-:S04]  /*1290*/  IMAD.WIDE.U32 R20, P0, R23, R31, R4 ;  /* 0x0000001f17147225 */ /* 0x000fc80007800004 */
[----:B------:R-:W-:-:S04]  /*12a0*/  IMAD.WIDE.U32 R4, R23, R30, RZ ;  /* 0x0000001e17047225 */ /* 0x000fc800078e00ff */
[----:B------:R-:W-:Y:S01]  /*12b0*/  IMAD.X R23, RZ, RZ, RZ, P0 ;  /* 0x000000ffff177224 */ /* 0x000fe200000e06ff */
[----:B------:R-:W-:Y:S01]  /*12c0*/  IADD3 RZ, P0, R5, R20, RZ ;  /* 0x0000001405ff7210 */ /* 0x000fe20007f1e0ff */
[----:B------:R-:W-:-:S04]  /*12d0*/  IMAD.MOV.U32 R22, RZ, RZ, R21 ;  /* 0x000000ffff167224 */ /* 0x000fc800078e0015 */
[----:B------:R-:W-:-:S08]  /*12e0*/  IMAD.WIDE.U32.X R4, R29, R31, R22, P0 ;  /* 0x0000001f1d047225 */ /* 0x000fd000000e0416 */
.L_x_14:
[----:B------:R-:W0:Y:S01]  /*12f0*/  LDC.64 R34, c[0x0][0x640] ;  /* 0x00019000ff227b82 */ /* 0x000e220000000a00 */
[-CC-:B------:R-:W-:Y:S01]  /*1300*/  SHF.R.U64 R36, R4, R6.reuse, R5.reuse ;  /* 0x0000000604247219 */ /* 0x180fe20000001205 */
[----:B------:R-:W-:Y:S01]  /*1310*/  IMAD.MOV.U32 R39, RZ, RZ, 0x1 ;  /* 0x00000001ff277424 */ /* 0x000fe200078e00ff */
[----:B------:R-:W-:Y:S02]  /*1320*/  SHF.R.U32.HI R4, RZ, R6, R5 ;  /* 0x00000006ff047219 */ /* 0x000fe40000011605 */
[----:B------:R-:W-:-:S03]  /*1330*/  IADD3 R21, P0, RZ, -R36, RZ ;  /* 0x80000024ff157210 */ /* 0x000fc60007f1e0ff */
[----:B------:R-:W1:Y:S02]  /*1340*/  LDC R20, c[0x0][0x618] ;  /* 0x00018600ff147b82 */ /* 0x000e640000000800 */
[----:B------:R-:W-:-:S04]  /*1350*/  IMAD.X R5, RZ, RZ, ~R4, P0 ;  /* 0x000000ffff057224 */ /* 0x000fc800000e0e04 */
[-C--:B------:R-:W-:Y:S02]  /*1360*/  IMAD R6, R5, R32.reuse, RZ ;  /* 0x0000002005067224 */ /* 0x080fe400078e02ff */
[----:B------:R-:W4:Y:S01]  /*1370*/  LDC R23, c[0x0][0x608] ;  /* 0x00018200ff177b82 */ /* 0x000f220000000800 */
[----:B------:R-:W-:-:S04]  /*1380*/  IMAD.WIDE.U32 R4, R21, R32, R2 ;  /* 0x0000002015047225 */ /* 0x000fc800078e0002 */
[----:B------:R-:W-:-:S03]  /*1390*/  IMAD R21, R21, R33, R6 ;  /* 0x0000002115157224 */ /* 0x000fc600078e0206 */
[----:B------:R-:W2:Y:S01]  /*13a0*/  LDC R26, c[0x0][0x658] ;  /* 0x00019600ff1a7b82 */ /* 0x000ea20000000800 */
[----:B------:R-:W-:Y:S01]  /*13b0*/  IMAD.IADD R5, R5, 0x1, R21 ;  /* 0x0000000105057824 */ /* 0x000fe200078e0215 */
[----:B0-----:R-:W-:Y:S01]  /*13c0*/  ISETP.NE.U32.AND P0, PT, R34, RZ, PT ;  /* 0x000000ff2200720c */ /* 0x001fe20003f05070 */
[----:B------:R-:W-:-:S03]  /*13d0*/  IMAD.MOV.U32 R21, RZ, RZ, -0x1 ;  /* 0xffffffffff157424 */ /* 0x000fc600078e00ff */
[----:B------:R-:W-:Y:S02]  /*13e0*/  ISETP.NE.AND.EX P0, PT, R35, RZ, PT, P0 ;  /* 0x000000ff2300720c */ /* 0x000fe40003f05300 */
[----:B------:R-:W0:Y:S01]  /*13f0*/  LDC R33, c[0x0][0x600] ;  /* 0x00018000ff217b82 */ /* 0x000e220000000800 */
[-CC-:B-1----:R-:W-:Y:S02]  /*1400*/  SHF.R.U64 R31, R4, R20.reuse, R5.reuse ;  /* 0x00000014041f7219 */ /* 0x182fe40000001205 */
[----:B------:R-:W-:-:S05]  /*1410*/  SHF.R.U32.HI R4, RZ, R20, R5 ;  /* 0x00000014ff047219 */ /* 0x000fca0000011605 */
[----:B------:R-:W1:Y:S01]  /*1420*/  LDC R28, c[0x0][0x648] ;  /* 0x00019200ff1c7b82 */ /* 0x000e620000000800 */
[-CC-:B----4-:R-:W-:Y:S02]  /*1430*/  SHF.R.U64 R41, R31, R23.reuse, R4.reuse ;  /* 0x000000171f297219 */ /* 0x190fe40000001204 */
[----:B------:R-:W-:-:S05]  /*1440*/  SHF.R.U32.HI R5, RZ, R23, R4 ;  /* 0x00000017ff057219 */ /* 0x000fca0000011604 */
[----:B------:R-:W4:Y:S01]  /*1450*/  LDC R37, c[0x0][0x638] ;  /* 0x00018e00ff257b82 */ /* 0x000f220000000800 */
[-C--:B--2---:R-:W-:Y:S02]  /*1460*/  SHF.L.U32 R4, R21, R26.reuse, RZ ;  /* 0x0000001a15047219 */ /* 0x084fe400000006ff */
[--C-:B------:R-:W-:Y:S02]  /*1470*/  SHF.R.U64 R32, R41, R26, R5.reuse ;  /* 0x0000001a29207219 */ /* 0x100fe40000001205 */
[----:B------:R-:W-:Y:S02]  /*1480*/  LOP3.LUT R6, RZ, R4, RZ, 0x33, !PT ;  /* 0x00000004ff067212 */ /* 0x000fe400078e33ff */
[----:B------:R-:W-:Y:S01]  /*1490*/  SHF.R.U32.HI R5, RZ, R26, R5 ;  /* 0x0000001aff057219 */ /* 0x000fe20000011605 */
[----:B------:R-:W2:Y:S01]  /*14a0*/  LDC R30, c[0x0][0x610] ;  /* 0x00018400ff1e7b82 */ /* 0x000ea20000000800 */
[----:B------:R-:W-:Y:S01]  /*14b0*/  IMAD.MOV.U32 R4, RZ, RZ, R32 ;  /* 0x000000ffff047224 */ /* 0x000fe200078e0020 */
[----:B------:R-:W-:Y:S06]  /*14c0*/  @!P0 BRA `(.L_x_15) ;  /* 0x0000000000288947 */ /* 0x000fec0003800000 */
[----:B------:R-:W3:Y:S02]  /*14d0*/  LDC R23, c[0x0][0x64c] ;  /* 0x00019300ff177b82 */ /* 0x000ee40000000800 */
[----:B---3--:R-:W-:-:S05]  /*14e0*/  IADD3 R23, P0, R32, R23, RZ ;  /* 0x0000001720177210 */ /* 0x008fca0007f1e0ff */
        /* <DEDUP_REMOVED lines=8> */
.L_x_15:
[----:B-1----:R-:W-:Y:S01]  /*1570*/  SHF.R.U64 R17, R4, R28, R5 ;  /* 0x0000001c04117219 */ /* 0x002fe20000001205 */
[----:B------:R-:W-:Y:S01]  /*1580*/  @P4 IMAD R25, R27, R24, R16 ;  /* 0x000000181b194224 */ /* 0x000fe200078e0210 */
[----:B------:R-:W-:Y:S02]  /*1590*/  SHF.L.U32 R4, R39, R26, RZ ;  /* 0x0000001a27047219 */ /* 0x000fe400000006ff */
[----:B------:R-:W-:Y:S01]  /*15a0*/  LOP3.LUT R5, R41, R6, RZ, 0xc0, !PT ;  /* 0x0000000629057212 */ /* 0x000fe200078ec0ff */
[----:B0-----:R-:W-:Y:S02]  /*15b0*/  VIADD R6, R33, 0xffffffff ;  /* 0xffffffff21067836 */ /* 0x001fe40000000000 */
[----:B------:R-:W-:Y:S02]  /*15c0*/  IMAD.MOV R20, RZ, RZ, -R17 ;  /* 0x000000ffff147224 */ /* 0x000fe400078e0a11 */
[----:B------:R-:W-:Y:S01]  /*15d0*/  IMAD R16, R4, R17, R5 ;  /* 0x0000001104107224 */ /* 0x000fe200078e0205 */
[----:B------:R-:W-:Y:S01]  /*15e0*/  LOP3.LUT R5, R31, R6, RZ, 0xc0, !PT ;  /* 0x000000061f057212 */ /* 0x000fe200078ec0ff */
[----:B----4-:R-:W-:-:S02]  /*15f0*/  IMAD R4, R20, R37, R32 ;  /* 0x0000002514047224 */ /* 0x010fc400078e0220 */
[----:B--2---:R-:W-:Y:S02]  /*1600*/  IMAD R6, R16, R30, R25 ;  /* 0x0000001e10067224 */ /* 0x004fe400078e0219 */
[----:B------:R-:W-:Y:S02]  /*1610*/  IMAD R5, R4, R33, R5 ;  /* 0x0000002104057224 */ /* 0x000fe400078e0205 */
[----:B------:R-:W-:-:S03]  /*1620*/  IMAD.MOV.U32 R20, RZ, RZ, 0x1 ;  /* 0x00000001ff147424 */ /* 0x000fc600078e00ff */
[----:B------:R-:W-:Y:S02]  /*1630*/  SEL R4, R5, R6, !P4 ;  /* 0x0000000605047207 */ /* 0x000fe40006000000 */
[----:B------:R-:W-:Y:S01]  /*1640*/  SEL R6, R6, R5, !P4 ;  /* 0x0000000506067207 */ /* 0x000fe20006000000 */
[----:B------:R-:W-:-:S07]  /*1650*/  IMAD.MOV.U32 R5, RZ, RZ, R36 ;  /* 0x000000ffff057224 */ /* 0x000fce00078e0024 */
.L_x_13:
[----:B------:R-:W-:Y:S05]  /*1660*/  @!P2 BRA `(.L_x_16) ;  /* 0x00000000000ca947 */ /* 0x000fea0003800000 */
[----:B------:R-:W-:Y:S01]  /*1670*/  UCGABAR_WAIT ;  /* 0x0000000000007dc7 */ /* 0x000fe20008000000 */
[----:B------:R-:W-:Y:S01]  /*1680*/  CCTL.IVALL ;  /* 0x00000000ff00798f */ /* 0x000fe20002000000 */
[----:B------:R-:W-:Y:S05]  /*1690*/  BRA `(.L_x_17) ;  /* 0x0000000000047947 */ /* 0x000fea0003800000 */
.L_x_16:
[----:B------:R-:W-:Y:S06]  /*16a0*/  BAR.SYNC.DEFER_BLOCKING 0x0 ;  /* 0x0000000000007b1d */ /* 0x000fec0000010000 */
.L_x_17:
[----:B------:R-:W-:Y:S05]  /*16b0*/  @!P5 BRA `(.L_x_18) ;  /* 0x0000004000f0d947 */ /* 0x000fea0003800000 */
[----:B------:R-:W-:-:S13]  /*16c0*/  ISETP.GT.U32.AND P0, PT, R38, 0x1, PT ;  /* 0x000000012600780c */ /* 0x000fda0003f04070 */
[----:B------:R-:W-:Y:S05]  /*16d0*/  @P0 EXIT ;  /* 0x000000000000094d */ /* 0x000fea0003800000 */
.L_x_19:
[----:B------:R-:W-:-:S08]  /*16e0*/  NOP ;  /* 0x0000000000007918 */ /* 0x000fd00000000000 */
[----:B------:R-:W0:Y:S02]  /*16f0*/  USETMAXREG.TRY_ALLOC.CTAPOOL UP0, 0xe8 ;  /* 0x000000e8000079c8 */ /* 0x000e240008000600 */
[----:B0-----:R-:W-:-:S13]  /*1700*/  PLOP3.LUT P0, PT, PT, PT, UP0, 0x80, 0x0 ;  /* 0x000000000000781c */ /* 0x001fda0003f0f008 */
[----:B------:R-:W-:Y:S05]  /*1710*/  @!P0 BRA `(.L_x_19) ;  /* 0xfffffffc00f08947 */ /* 0x000fea000383ffff */
[----:B------:R-:W-:-:S13]  /*1720*/  LOP3.LUT P0, RZ, R20, 0xff, RZ, 0xc0, !PT ;  /* 0x000000ff14ff7812 */ /* 0x000fda000780c0ff */
[----:B------:R-:W-:Y:S05]  /*1730*/  @!P0 EXIT ;  /* 0x000000000000894d */ /* 0x000fea0003800000 */
[----:B------:R-:W0:Y:S01]  /*1740*/  S2UR UR6, SR_CgaCtaId ;  /* 0x00000000000679c3 */ /* 0x000e220000008800 */
[CC--:B------:R-:W-:Y:S01]  /*1750*/  LEA.HI R11, R19.reuse, R10.reuse, RZ, 0x2 ;  /* 0x0000000a130b7211 */ /* 0x0c0fe200078f10ff */
[----:B------:R-:W-:Y:S01]  /*1760*/  UIADD3 UR7, UR15, -0x1, URZ ;  /* 0xffffffff0f077890 */ /* 0x000fe2000fffe03f */
[----:B------:R-:W-:Y:S01]  /*1770*/  LEA.HI R19, R19, R10, RZ, 0x5 ;  /* 0x0000000a13137211 */ /* 0x000fe200078f28ff */
[----:B------:R-:W-:Y:S01]  /*1780*/  UMOV UR12, 0x400 ;  /* 0x00000400000c7882 */ /* 0x000fe20000000000 */
[--C-:B------:R-:W-:Y:S01]  /*1790*/  SHF.R.S32.HI R16, RZ, 0x2, R11.reuse ;  /* 0x00000002ff107819 */ /* 0x100fe2000001140b */
[----:B------:R-:W-:Y:S01]  /*17a0*/  UISETP.LT.AND UP0, UPT, UR13, 0x1, UPT ;  /* 0x000000010d00788c */ /* 0x000fe2000bf01270 */
[----:B------:R-:W-:Y:S01]  /*17b0*/  SHF.R.S32.HI R17, RZ, 0x1f, R11 ;  /* 0x0000001fff117819 */ /* 0x000fe2000001140b */
[----:B------:R-:W-:Y:S01]  /*17c0*/  USHF.L.U32 UR22, UR13, 0x1, URZ ;  /* 0x000000010d167899 */ /* 0x000fe2000800063f */
[----:B------:R-:W-:Y:S01]  /*17d0*/  SHF.R.S32.HI R19, RZ, 0x5, R19 ;  /* 0x00000005ff137819 */ /* 0x000fe20000011413 */
[----:B------:R-:W-:Y:S01]  /*17e0*/  USEL UR14, UR13, 0x1, UP0 ;  /* 0x000000010d0e7887 */ /* 0x000fe20008000000 */
[----:B------:R-:W-:Y:S01]  /*17f0*/  LEA.HI R17, R17, R16, RZ, 0x3 ;  /* 0x0000001011117211 */ /* 0x000fe200078f18ff */
[----:B------:R-:W-:Y:S01]  /*1800*/  UISETP.NE.AND UP0, UPT, UR7, URZ, UPT ;  /* 0x0000003f0700728c */ /* 0x000fe2000bf05270 */
[----:B------:R-:W-:Y:S01]  /*1810*/  LOP3.LUT R11, R11, 0xfffffffc, RZ, 0xc0, !PT ;  /* 0xfffffffc0b0b7812 */ /* 0x000fe200078ec0ff */
[----:B------:R-:W-:Y:S01]  /*1820*/  UIADD3 UR14, -UR14, UR13, URZ ;  /* 0x0000000d0e0e7290 */ /* 0x000fe2000fffe13f */
[----:B------:R-:W-:Y:S01]  /*1830*/  LOP3.LUT R17, R17, 0xfffffff8, RZ, 0xc0, !PT ;  /* 0xfffffff811117812 */ /* 0x000fe200078ec0ff */
[----:B------:R-:W-:Y:S01]  /*1840*/  USEL UR9, URZ, 0x1, UP0 ;  /* 0x000000013f097887 */ /* 0x000fe20008000000 */
[----:B------:R-:W-:Y:S01]  /*1850*/  LOP3.LUT R86, R7, 0x1, RZ, 0xfc, !PT ;  /* 0x0000000107567812 */ /* 0x000fe200078efcff */
[----:B------:R-:W-:-:S02]  /*1860*/  IMAD.IADD R20, R10, 0x1, -R11 ;  /* 0x000000010a147824 */ /* 0x000fc400078e0a0b */
[----:B------:R-:W-:Y:S02]  /*1870*/  IMAD.IADD R16, R16, 0x1, -R17 ;  /* 0x0000000110107824 */ /* 0x000fe400078e0a11 */
[----:B------:R-:W-:Y:S01]  /*1880*/  IMAD.U32 R87, RZ, RZ, UR9 ;  /* 0x00000009ff577e24 */ /* 0x000fe2000f8e00ff */
[----:B0-----:R-:W-:Y:S02]  /*1890*/  ULEA UR12, UR6, UR12, 0x18 ;  /* 0x0000000c060c7291 */ /* 0x001fe4000f8ec03f */
[--C-:B------:R-:W-:Y:S01]  /*18a0*/  SHF.R.S32.HI R17, RZ, 0x1f, R16.reuse ;  /* 0x0000001fff117819 */ /* 0x100fe20000011410 */
[----:B------:R-:W-:Y:S01]  /*18b0*/  USHF.L.U32 UR6, UR7, 0x3, URZ ;  /* 0x0000000307067899 */ /* 0x000fe2000800063f */
[C-C-:B------:R-:W-:Y:S01]  /*18c0*/  IMAD R21, R19.reuse, -0x10, -R16.reuse ;  /* 0xfffffff013157824 */ /* 0x140fe200078e0a10 */
[----:B------:R-:W-:Y:S02]  /*18d0*/  UIADD3 UR7, UR12, 0x1c300, URZ ;  /* 0x0001c3000c077890 */ /* 0x000fe4000fffe03f */
[----:B------:R-:W-:Y:S01]  /*18e0*/  ULOP3.LUT UR6, UR6, 0x8, URZ, 0xc0, !UPT ;  /* 0x0000000806067892 */ /* 0x000fe2000f8ec03f */
[----:B------:R-:W-:Y:S01]  /*18f0*/  IMAD.WIDE R10, R19, 0x10, R16 ;  /* 0x00000010130a7825 */ /* 0x000fe200078e0210 */
[----:B------:R-:W-:-:S02]  /*1900*/  UIADD3 UR8, UR12, 0x300, URZ ;  /* 0x000003000c087890 */ /* 0x000fc4000fffe03f */
[----:B------:R-:W-:Y:S02]  /*1910*/  USHF.R.U32.HI UR7, URZ, 0x4, UR7 ;  /* 0x000000043f077899 */ /* 0x000fe40008011607 */
[----:B------:R-:W-:Y:S02]  /*1920*/  USHF.R.U32.HI UR8, URZ, 0x4, UR8 ;  /* 0x000000043f087899 */ /* 0x000fe40008011608 */
[----:B------:R-:W-:Y:S02]  /*1930*/  ULOP3.LUT UR24, UR6, 0x8, URZ, 0x3c, !UPT ;  /* 0x0000000806187892 */ /* 0x000fe4000f8e3c3f */
[----:B------:R-:W-:Y:S02]  /*1940*/  ULOP3.LUT UR16, UR6, 0x18, URZ, 0x3c, !UPT ;  /* 0x0000001806107892 */ /* 0x000fe4000f8e3c3f */
[----:B------:R-:W-:Y:S01]  /*1950*/  UIADD3 UR23, UR12, 0x1d0, URZ ;  /* 0x000001d00c177890 */ /* 0x000fe2000fffe03f */
[----:B------:R-:W-:Y:S01]  /*1960*/  ULDC UR6, c[0x0][0x284] ;  /* 0x0000a10000067ab9 */ /* 0x000fe20000000800 */
[----:B------:R-:W-:Y:S01]  /*1970*/  ULOP3.LUT UR7, UR7, 0x3fff, URZ, 0xc0, !UPT ;  /* 0x00003fff07077892 */ /* 0x000fe2000f8ec03f */
[----:B------:R-:W-:Y:S01]  /*1980*/  VIADD R21, R21, UR6 ;  /* 0x0000000615157c36 */ /* 0x000fe20008000000 */
[----:B------:R-:W-:-:S02]  /*1990*/  ULOP3.LUT UR8, UR8, 0x3fff, URZ, 0xc0, !UPT ;  /* 0x00003fff08087892 */ /* 0x000fc4000f8ec03f */
[----:B------:R-:W-:Y:S02]  /*19a0*/  ULEA UR15, UR15, UR23, 0x3 ;  /* 0x000000170f0f7291 */ /* 0x000fe4000f8e183f */
[----:B------:R-:W-:Y:S02]  /*19b0*/  ULOP3.LUT UR17, UR7, 0x10000, URZ, 0xfc, !UPT ;  /* 0x0001000007117892 */ /* 0x000fe4000f8efc3f */
[----:B------:R-:W-:-:S12]  /*19c0*/  ULOP3.LUT UR18, UR8, 0x10000, URZ, 0xfc, !UPT ;  /* 0x0001000008127892 */ /* 0x000fd8000f8efc3f */
.L_x_110:
[----:B------:R-:W-:Y:S01]  /*19d0*/  SHF.L.U32 R16, R87, 0x1f, RZ ;  /* 0x0000001f57107819 */ /* 0x000fe200000006ff */
[----:B------:R-:W0:Y:S01]  /*19e0*/  LDC R17, c[0x0][0x28c] ;  /* 0x0000a300ff117b82 */ /* 0x000e220000000800 */
[----:B------:R-:W-:Y:S01]  /*19f0*/  UMOV UR6, URZ ;  /* 0x0000003f00067c82 */ /* 0x000fe20008000000 */
[----:B------:R-:W-:Y:S01]  /*1a00*/  UMOV UR19, UR5 ;  /* 0x0000000500137c82 */ /* 0x000fe20008000000 */
[----:B-1----:R-:W1:Y:S01]  /*1a10*/  SYNCS.PHASECHK.TRANS64.TRYWAIT P0, [UR15+-0x8], R16 ;  /* 0xfffff810ff0075a7 */ /* 0x002e62000800014f */
[----:B0-----:R-:W-:Y:S01]  /*1a20*/  ISETP.GE.AND P1, PT, R17, 0x1, PT ;  /* 0x000000011100780c */ /* 0x001fe20003f26270 */
[----:B-1234-:R-:W-:-:S12]  /*1a30*/  @!P0 BRA `(.L_x_20) ;  /* 0x0000005c00a88947 */ /* 0x01efd80003800000 */
.L_x_156:
[----:B------:R-:W-:Y:S01]  /*1a40*/  UMOV UR7, URZ ;  /* 0x0000003f00077c82 */ /* 0x000fe20008000000 */
[----:B------:R-:W-:Y:S01]  /*1a50*/  UMOV UR8, URZ ;  /* 0x0000003f00087c82 */ /* 0x000fe20008000000 */
[----:B------:R-:W-:Y:S02]  /*1a60*/  CS2R R22, SRZ ;  /* 0x0000000000167805 */ /* 0x000fe4000001ff00 */
[----:B------:R-:W-:Y:S02]  /*1a70*/  CS2R R56, SRZ ;  /* 0x0000000000387805 */ /* 0x000fe4000001ff00 */
[----:B------:R-:W-:Y:S02]  /*1a80*/  CS2R R58, SRZ ;  /* 0x00000000003a7805 */ /* 0x000fe4000001ff00 */
[----:B------:R-:W-:Y:S02]  /*1a90*/  CS2R R60, SRZ ;  /* 0x00000000003c7805 */ /* 0x000fe4000001ff00 */
[----:B------:R-:W-:-:S02]  /*1aa0*/  CS2R R62, SRZ ;  /* 0x00000000003e7805 */ /* 0x000fc4000001ff00 */
[----:B------:R-:W-:Y:S02]  /*1ab0*/  CS2R R64, SRZ ;  /* 0x0000000000407805 */ /* 0x000fe4000001ff00 */
        /* <DEDUP_REMOVED lines=9> */
[----:B------:R-:W-:Y:S01]  /*1b50*/  CS2R R84, SRZ ;  /* 0x0000000000547805 */ /* 0x000fe2000001ff00 */
[----:B------:R-:W-:Y:S01]  /*1b60*/  IMAD.U32 R88, RZ, RZ, UR4 ;  /* 0x00000004ff587e24 */ /* 0x000fe2000f8e00ff */
        /* <DEDUP_REMOVED lines=15> */
[----:B------:R-:W-:Y:S01]  /*1c60*/  CS2R R54, SRZ ;  /* 0x0000000000367805 */ /* 0x000fe2000001ff00 */
[----:B------:R-:W-:Y:S06]  /*1c70*/  @!P1 BRA `(.L_x_21) ;  /* 0x0000000400589947 */ /* 0x000fec0003800000 */
[----:B------:R-:W-:-:S13]  /*1c80*/  ISETP.NE.AND P1, PT, R86, 0x3, PT ;  /* 0x000000035600780c */ /* 0x000fda0003f25270 */
[----:B------:R-:W-:Y:S05]  /*1c90*/  @!P1 BRA `(.L_x_22) ;  /* 0x0000000000049947 */ /* 0x000fea0003800000 */
[----:B------:R-:W-:Y:S01]  /*1ca0*/  BPT.TRAP 0x1 ;  /* 0x000000040000795c */ /* 0x000fe20000300000 */
.L_x_22:
[----:B------:R-:W-:Y:S01]  /*1cb0*/  ULEA UR6, UR5, UR12, 0x3 ;  /* 0x0000000c05067291 */ /* 0x000fe2000f8e183f */
[----:B0-----:R-:W-:-:S05]  /*1cc0*/  IMAD.U32 R16, RZ, RZ, UR4 ;  /* 0x00000004ff107e24 */ /* 0x001fca000f8e00ff */
[----:B------:R-:W-:-:S04]  /*1cd0*/  SHF.L.U32 R16, R16, 0x1f, RZ ;  /* 0x0000001f10107819 */ /* 0x000fc800000006ff */
[----:B------:R0:W1:Y:S01]  /*1ce0*/  SYNCS.PHASECHK.TRANS64.TRYWAIT P0, [UR6], R16 ;  /* 0x00000010ff0075a7 */ /* 0x0000620008000146 */
[----:B------:R-:W-:Y:S05]  /*1cf0*/  @!P1 BRA `(.L_x_23) ;  /* 0x0000000000049947 */ /* 0x000fea0003800000 */
[----:B------:R-:W-:Y:S01]  /*1d00*/  BPT.TRAP 0x1 ;  /* 0x000000040000795c */ /* 0x000fe20000300000 */
.L_x_23:
[----:B-1----:R-:W-:Y:S05]  /*1d10*/  @P0 BRA `(.L_x_24) ;  /* 0x0000000000080947 */ /* 0x002fea0003800000 */
[----:B------:R-:W1:Y:S02]  /*1d20*/  SYNCS.PHASECHK.TRANS64.TRYWAIT P0, [UR6], R16 ;  /* 0x00000010ff0075a7 */ /* 0x000e640008000146 */
[----:B-1----:R-:W-:Y:S05]  /*1d30*/  @!P0 BRA `(.L_x_25) ;  /* 0x0000005c00008947 */ /* 0x002fea0003800000 */
.L_x_24:
[----:B------:R-:W-:Y:S01]  /*1d40*/  ULEA UR8, UR5, UR18, 0x8 ;  /* 0x0000001205087291 */ /* 0x000fe2000f8e403f */
[----:B------:R-:W-:Y:S01]  /*1d50*/  WARPGROUP.ARRIVE ;  /* 0x00000000000079c5 */ /* 0x000fe20000000000 */
[----:B------:R-:W-:Y:S01]  /*1d60*/  ULEA UR10, UR5, UR17, 0x8 ;  /* 0x00000011050a7291 */ /* 0x000fe2000f8e403f */
[----:B------:R-:W-:Y:S01]  /*1d70*/  CS2R R22, SRZ ;  /* 0x0000000000167805 */ /* 0x000fe2000001ff00 */
[----:B------:R-:W-:Y:S01]  /*1d80*/  UMOV UR9, 0x80000020 ;  /* 0x8000002000097882 */ /* 0x000fe20000000000 */
[----:B------:R-:W-:Y:S01]  /*1d90*/  UMOV UR11, 0x80000020 ;  /* 0x80000020000b7882 */ /* 0x000fe20000000000 */
[----:B------:R-:W-:Y:S01]  /*1da0*/  ULDC UR7, c[0x0][0x50c] ;  /* 0x0001430000077ab9 */ /* 0x000fe20000000800 */
[----:B------:R-:W-:Y:S01]  /*1db0*/  UMOV UR6, 0x2 ;  /* 0x0000000200067882 */ /* 0x000fe20000000000 */
[----:B------:R-:W-:Y:S01]  /*1dc0*/  UISETP.NE.AND UP0, UPT, UR7, 0x2, UPT ;  /* 0x000000020700788c */ /* 0x000fe2000bf05270 */
[----:B------:R-:W-:Y:S02]  /*1dd0*/  CS2R R56, SRZ ;  /* 0x0000000000387805 */ /* 0x000fe4000001ff00 */
[----:B------:R-:W-:Y:S01]  /*1de0*/  CS2R R58, SRZ ;  /* 0x00000000003a7805 */ /* 0x000fe2000001ff00 */
[----:B------:R-:W-:Y:S01]  /*1df0*/  QGMMA.64x64x32.F32.E5M2.E5M2 R24, gdesc[UR8], RZ, !UPT ;  /* 0x00e00000081879f3 */ /* 0x000fe2000c7038ff */
[----:B------:R-:W-:Y:S01]  /*1e00*/  USEL UR7, URZ, 0x1, UP0 ;  /* 0x000000013f077887 */ /* 0x000fe20008000000 */
[----:B------:R-:W-:Y:S01]  /*1e10*/  CS2R R60, SRZ ;  /* 0x00000000003c7805 */ /* 0x000fe2000001ff00 */
[----:B------:R-:W-:Y:S01]  /*1e20*/  UIADD3 UR8, UR8, 0x2, URZ ;  /* 0x0000000208087890 */ /* 0x000fe2000fffe03f */
[----:B------:R-:W-:Y:S01]  /*1e30*/  CS2R R62, SRZ ;  /* 0x00000000003e7805 */ /* 0x000fe2000001ff00 */
[----:B------:R-:W-:Y:S01]  /*1e40*/  UIADD3 UR10, UR10, 0x2, URZ ;  /* 0x000000020a0a7890 */ /* 0x000fe2000fffe03f */
[----:B------:R-:W-:-:S02]  /*1e50*/  CS2R R64, SRZ ;  /* 0x0000000000407805 */ /* 0x000fc4000001ff00 */
[----:B------:R-:W-:Y:S01]  /*1e60*/  ISETP.NE.AND P0, PT, RZ, UR7, PT ;  /* 0x00000007ff007c0c */ /* 0x000fe2000bf05270 */
[----:B------:R-:W-:Y:S01]  /*1e70*/  UMOV UR9, 0x80000020 ;  /* 0x8000002000097882 */ /* 0x000fe20000000000 */
[----:B------:R-:W-:Y:S01]  /*1e80*/  UMOV UR11, 0x80000020 ;  /* 0x80000020000b7882 */ /* 0x000fe20000000000 */
        /* <DEDUP_REMOVED lines=10> */
[----:B------:R-:W-:Y:S01]  /*1f30*/  QGMMA.64x64x32.F32.E5M2.E5M2 R24, gdesc[UR8], R24, gsb0 ;  /* 0x00e00000081879f3 */ /* 0x000fe20008003818 */
[----:B------:R-:W-:Y:S05]  /*1f40*/  @!P0 BRA `(.L_x_26) ;  /* 0x0000000000888947 */ /* 0x000fea0003800000 */
[----:B------:R-:W-:Y:S02]  /*1f50*/  WARPGROUP.DEPBAR.LE gsb0, 0x0 ;  /* 0x00008000000079c5 */ /* 0x000fe40000010000 */
[----:B------:R-:W-:-:S01]  /*1f60*/  FADD R85, RZ, R24 ;  /* 0x00000018ff557221 */ /* 0x000fc20000000000 */
[----:B------:R-:W-:Y:S01]  /*1f70*/  FADD R84, RZ, R25 ;  /* 0x00000019ff547221 */ /* 0x000fe20000000000 */
        /* <DEDUP_REMOVED lines=30> */
[----:B------:R-:W-:-:S06]  /*2160*/  UMOV UR6, URZ ;  /* 0x0000003f00067c82 */ /* 0x000fcc0008000000 */
.L_x_26:
[----:B------:R-:W-:-:S04]  /*2170*/  UIADD3 UR19, UR5, 0x1, URZ ;  /* 0x0000000105137890 */ /* 0x000fc8000fffe03f */
[----:B------:R-:W-:-:S04]  /*2180*/  UISETP.NE.AND UP0, UPT, UR19, 0x1c, UPT ;  /* 0x0000001c1300788c */ /* 0x000fc8000bf05270 */
[----:B------:R-:W-:Y:S02]  /*2190*/  USEL UR8, URZ, 0x1, UP0 ;  /* 0x000000013f087887 */ /* 0x000fe40008000000 */
[----:B------:R-:W-:Y:S02]  /*21a0*/  USEL UR19, UR19, URZ, UP0 ;  /* 0x0000003f13137287 */ /* 0x000fe40008000000 */
[----:B------:R-:W-:-:S06]  /*21b0*/  ULOP3.LUT UR8, UR4, UR8, URZ, 0x3c, !UPT ;  /* 0x0000000804087292 */ /* 0x000fcc000f8e3c3f */
[----:B------:R-:W-:Y:S01]  /*21c0*/  IMAD.U32 R88, RZ, RZ, UR8 ;  /* 0x00000008ff587e24 */ /* 0x000fe2000f8e00ff */
[----:B------:R-:W-:-:S06]  /*21d0*/  UMOV UR8, 0x1 ;  /* 0x0000000100087882 */ /* 0x000fcc0000000000 */
.L_x_21:
[----:B------:R-:W-:-:S06]  /*21e0*/  UISETP.GE.AND UP0, UPT, UR14, 0x1, UPT ;  /* 0x000000010e00788c */ /* 0x000fcc000bf06270 */
[----:B------:R-:W-:-:S13]  /*21f0*/  PLOP3.LUT P0, PT, PT, PT, UP0, 0x80, 0x0 ;  /* 0x000000000000781c */ /* 0x000fda0003f0f008 */
[----:B------:R-:W-:Y:S05]  /*2200*/  @!P0 BRA `(.L_x_27) ;  /* 0x0000000400688947 */ /* 0x000fea0003800000 */
[----:B01----:R-:W-:Y:S01]  /*2210*/  IMAD.U32 R16, RZ, RZ, UR14 ;  /* 0x0000000eff107e24 */ /* 0x003fe2000f8e00ff */
[----:B------:R-:W-:Y:S01]  /*2220*/  ULDC UR25, c[0x0][0x50c] ;  /* 0x0001430000197ab9 */ /* 0x000fe20000000800 */
[----:B------:R-:W-:-:S07]  /*2230*/  IMAD.U32 R17, RZ, RZ, UR5 ;  /* 0x00000005ff117e24 */ /* 0x000fce000f8e00ff */
.L_x_35:
[----:B------:R-:W-:-:S13]  /*2240*/  ISETP.NE.AND P1, PT, R86, 0x3, PT ;  /* 0x000000035600780c */ /* 0x000fda0003f25270 */
[----:B------:R-:W-:Y:S05]  /*2250*/  @!P1 BRA `(.L_x_28) ;  /* 0x0000000000049947 */ /* 0x000fea0003800000 */
[----:B------:R-:W-:Y:S01]  /*2260*/  BPT.TRAP 0x1 ;  /* 0x000000040000795c */ /* 0x000fe20000300000 */
.L_x_28:
[----:B------:R-:W-:Y:S01]  /*2270*/  ULEA UR9, UR19, UR12, 0x3 ;  /* 0x0000000c13097291 */ /* 0x000fe2000f8e183f */
[----:B------:R-:W-:-:S08]  /*2280*/  SHF.L.U32 R18, R88, 0x1f, RZ ;  /* 0x0000001f58127819 */ /* 0x000fd000000006ff */
[----:B------:R0:W1:Y:S01]  /*2290*/  SYNCS.PHASECHK.TRANS64.TRYWAIT P0, [UR9], R18 ;  /* 0x00000012ff0075a7 */ /* 0x0000620008000149 */
[----:B------:R-:W-:Y:S05]  /*22a0*/  @!P1 BRA `(.L_x_29) ;  /* 0x0000000000049947 */ /* 0x000fea0003800000 */
[----:B------:R-:W-:Y:S01]  /*22b0*/  BPT.TRAP 0x1 ;  /* 0x000000040000795c */ /* 0x000fe20000300000 */
.L_x_29:
[----:B-1----:R-:W-:Y:S05]  /*22c0*/  @P0 BRA `(.L_x_30) ;  /* 0x0000000000080947 */ /* 0x002fea0003800000 */
[----:B------:R-:W1:Y:S02]  /*22d0*/  SYNCS.PHASECHK.TRANS64.TRYWAIT P0, [UR9], R18 ;  /* 0x00000012ff0075a7 */ /* 0x000e640008000149 */
[----:B-1----:R-:W-:Y:S05]  /*22e0*/  @!P0 BRA `(.L_x_31) ;  /* 0x0000005400ac8947 */ /* 0x002fea0003800000 */
.L_x_30:
[----:B------:R-:W-:Y:S01]  /*22f0*/  UISETP.NE.AND UP0, UPT, UR7, URZ, UPT ;  /* 0x0000003f0700728c */ /* 0x000fe2000bf05270 */
[----:B------:R-:W-:Y:S01]  /*2300*/  WARPGROUP.ARRIVE ;  /* 0x00000000000079c5 */ /* 0x000fe20000000000 */
[----:B------:R-:W-:Y:S02]  /*2310*/  ULEA UR10, UR19, UR17, 0x8 ;  /* 0x00000011130a7291 */ /* 0x000fe4000f8e403f */
[----:B------:R-:W-:Y:S01]  /*2320*/  USEL UR8, UR8, URZ, !UP0 ;  /* 0x0000003f08087287 */ /* 0x000fe2000c000000 */
[----:B------:R-:W-:Y:S01]  /*2330*/  UMOV UR9, 0x80000020 ;  /* 0x8000002000097882 */ /* 0x000fe20000000000 */
[----:B------:R-:W-:Y:S02]  /*2340*/  UMOV UR11, 0x80000020 ;  /* 0x80000020000b7882 */ /* 0x000fe40000000000 */
[----:B------:R-:W-:Y:S02]  /*2350*/  UISETP.NE.U32.AND UP0, UPT, UR8, URZ, UPT ;  /* 0x0000003f0800728c */ /* 0x000fe4000bf05070 */
[----:B------:R-:W-:-:S02]  /*2360*/  ULEA UR8, UR19, UR18, 0x8 ;  /* 0x0000001213087291 */ /* 0x000fc4000f8e403f */
[----:B------:R-:W-:-:S07]  /*2370*/  UIADD3 UR6, UR6, 0x2, URZ ;  /* 0x0000000206067890 */ /* 0x000fce000fffe03f */
[----:B------:R-:W-:Y:S01]  /*2380*/  QGMMA.64x64x32.F32.E5M2.E5M2 R24, gdesc[UR8], R24, UP0 ;  /* 0x00e00000081879f3 */ /* 0x000fe2000bf03818 */
[----:B------:R-:W-:Y:S02]  /*2390*/  UIADD3 UR8, UR8, 0x2, URZ ;  /* 0x0000000208087890 */ /* 0x000fe4000fffe03f */
[----:B------:R-:W-:Y:S01]  /*23a0*/  UIADD3 UR10, UR10, 0x2, URZ ;  /* 0x000000020a0a7890 */ /* 0x000fe2000fffe03f */
[----:B------:R-:W-:Y:S01]  /*23b0*/  UMOV UR9, 0x80000020 ;  /* 0x8000002000097882 */ /* 0x000fe20000000000 */
[----:B------:R-:W-:Y:S01]  /*23c0*/  UMOV UR11, 0x80000020 ;  /* 0x80000020000b7882 */ /* 0x000fe20000000000 */
[----:B------:R-:W-:-:S04]  /*23d0*/  UISETP.NE.AND UP0, UPT, UR6, UR25, UPT ;  /* 0x000000190600728c */ /* 0x000fc8000bf05270 */
[----:B------:R-:W-:-:S06]  /*23e0*/  USEL UR7, URZ, 0x1, UP0 ;  /* 0x000000013f077887 */ /* 0x000fcc0008000000 */
[----:B------:R-:W-:Y:S01]  /*23f0*/  ISETP.NE.AND P0, PT, RZ, UR7, PT ;  /* 0x00000007ff007c0c */ /* 0x000fe2000bf05270 */
[----:B------:R-:W-:Y:S03]  /*2400*/  QGMMA.64x64x32.F32.E5M2.E5M2 R24, gdesc[UR8], R24, gsb0 ;  /* 0x00e00000081879f3 */ /* 0x000fe60008003818 */
[----:B------:R-:W-:-:S09]  /*2410*/  WARPGROUP.DEPBAR.LE gsb0, 0x1 ;  /* 0x00008000000079c5 */ /* 0x000fd20000010100 */
[----:B------:R-:W-:Y:S05]  /*2420*/  @!P0 BRA `(.L_x_32) ;  /* 0x0000000000888947 */ /* 0x000fea0003800000 */
[----:B------:R-:W-:Y:S02]  /*2430*/  WARPGROUP.DEPBAR.LE gsb0, 0x0 ;  /* 0x00008000000079c5 */ /* 0x000fe40000010000 */
[----:B------:R-:W-:-:S01]  /*2440*/  FADD R85, R24, R85 ;  /* 0x0000005518557221 */ /* 0x000fc20000000000 */
[----:B------:R-:W-:Y:S01]  /*2450*/  FADD R84, R25, R84 ;  /* 0x0000005419547221 */ /* 0x000fe20000000000 */
        /* <DEDUP_REMOVED lines=30> */
[----:B------:R-:W-:-:S06]  /*2640*/  UMOV UR6, URZ ;  /* 0x0000003f00067c82 */ /* 0x000fcc0008000000 */
.L_x_32:
[----:B------:R-:W-:Y:S05]  /*2650*/  @!P1 BRA `(.L_x_33) ;  /* 0x0000000000049947 */ /* 0x000fea0003800000 */
[----:B------:R-:W-:Y:S01]  /*2660*/  BPT.TRAP 0x1 ;  /* 0x000000040000795c */ /* 0x000fe20000300000 */
.L_x_33:
[----:B------:R-:W-:-:S13]  /*2670*/  ISETP.NE.AND P0, PT, R13, RZ, PT ;  /* 0x000000ff0d00720c */ /* 0x000fda0003f05270 */
[----:B01----:R-:W-:-:S05]  /*2680*/  @P0 LEA R18, R17, UR12, 0x3 ;  /* 0x0000000c11120c11 */ /* 0x003fca000f8e18ff */
[----:B------:R-:W-:-:S05]  /*2690*/  @P0 VIADD R19, R18, 0xe0 ;  /* 0x000000e012130836 */ /* 0x000fca0000000000 */
[----:B------:R-:W-:-:S04]  /*26a0*/  @P0 PRMT R19, R12, 0x654, R19 ;  /* 0x000006540c130816 */ /* 0x000fc80000000013 */
[----:B------:R0:W-:Y:S01]  /*26b0*/  @P0 SYNCS.ARRIVE.TRANS64.RED.A1T0 RZ, [R19+URZ], RZ ;  /* 0x000000ff13ff09a7 */ /* 0x0001e2000810043f */
[----:B------:R-:W-:-:S13]  /*26c0*/  ISETP.GT.U32.AND P0, PT, R7, 0x1, PT ;  /* 0x000000010700780c */ /* 0x000fda0003f04070 */
[----:B0-----:R-:W-:Y:S05]  /*26d0*/  @P0 BRA `(.L_x_34) ;  /* 0x0000000000040947 */ /* 0x001fea0003800000 */
[----:B------:R-:W-:Y:S01]  /*26e0*/  BPT.TRAP 0x1 ;  /* 0x000000040000795c */ /* 0x000fe20000300000 */
.L_x_34:
[----:B------:R-:W-:Y:S01]  /*26f0*/  UIADD3 UR19, UR19, 0x1, URZ ;  /* 0x0000000113137890 */ /* 0x000fe2000fffe03f */
[C---:B------:R-:W-:Y:S01]  /*2700*/  ISETP.GT.AND P1, PT, R16.reuse, 0x1, PT ;  /* 0x000000011000780c */ /* 0x040fe20003f24270 */
[----:B------:R-:W-:Y:S02]  /*2710*/  VIADD R17, R17, 0x1 ;  /* 0x0000000111117836 */ /* 0x000fe40000000000 */
[----:B------:R-:W-:Y:S01]  /*2720*/  UISETP.NE.AND UP0, UPT, UR19, 0x1c, UPT ;  /* 0x0000001c1300788c */ /* 0x000fe2000bf05270 */
[----:B------:R-:W-:Y:S02]  /*2730*/  VIADD R16, R16, 0xffffffff ;  /* 0xffffffff10107836 */ /* 0x000fe40000000000 */
[C---:B------:R-:W-:Y:S01]  /*2740*/  ISETP.NE.AND P0, PT, R17.reuse, 0x1c, PT ;  /* 0x0000001c1100780c */ /* 0x040fe20003f05270 */
[----:B------:R-:W-:Y:S02]  /*2750*/  USEL UR8, URZ, 0x1, UP0 ;  /* 0x000000013f087887 */ /* 0x000fe40008000000 */
[----:B------:R-:W-:Y:S01]  /*2760*/  USEL UR19, UR19, URZ, UP0 ;  /* 0x0000003f13137287 */ /* 0x000fe20008000000 */
[----:B------:R-:W-:-:S03]  /*2770*/  SEL R17, R17, RZ, P0 ;  /* 0x000000ff11117207 */ /* 0x000fc60000000000 */
[----:B------:R-:W-:Y:S01]  /*2780*/  LOP3.LUT R88, R88, UR8, RZ, 0x3c, !PT ;  /* 0x0000000858587c12 */ /* 0x000fe2000f8e3cff */
[----:B------:R-:W-:Y:S01]  /*2790*/  UMOV UR8, 0x1 ;  /* 0x0000000100087882 */ /* 0x000fe20000000000 */
[----:B------:R-:W-:Y:S06]  /*27a0*/  @P1 BRA `(.L_x_35) ;  /* 0xfffffff800a41947 */ /* 0x000fec000383ffff */
.L_x_27:
[----:B------:R-:W-:Y:S01]  /*27b0*/  UISETP.NE.AND UP0, UPT, UR6, URZ, UPT ;  /* 0x0000003f0600728c */ /* 0x000fe2000bf05270 */
[----:B01----:R-:W0:Y:S01]  /*27c0*/  LDC R16, c[0x0][0x28c] ;  /* 0x0000a300ff107b82 */ /* 0x003e220000000800 */
[----:B------:R-:W-:Y:S02]  /*27d0*/  IMAD.U32 R17, RZ, RZ, UR24 ;  /* 0x00000018ff117e24 */ /* 0x000fe4000f8e00ff */
[----:B------:R-:W-:-:S06]  /*27e0*/  USEL UR6, URZ, 0x1, !UP0 ;  /* 0x000000013f067887 */ /* 0x000fcc000c000000 */
[----:B------:R-:W-:-:S13]  /*27f0*/  ISETP.NE.AND P0, PT, RZ, UR6, PT ;  /* 0x00000006ff007c0c */ /* 0x000fda000bf05270 */
[----:B------:R-:W-:Y:S05]  /*2800*/  @!P0 BRA `(.L_x_36) ;  /* 0x0000000000848947 */ /* 0x000fea0003800000 */
[----:B------:R-:W-:Y:S02]  /*2810*/  WARPGROUP.DEPBAR.LE gsb0, 0x0 ;  /* 0x00008000000079c5 */ /* 0x000fe40000010000 */
[----:B------:R-:W-:Y:S01]  /*2820*/  FADD R85, R24, R85 ;  /* 0x0000005518557221 */ /* 0x000fe20000000000 */
        /* <DEDUP_REMOVED lines=30> */
[----:B------:R-:W-:-:S07]  /*2a10*/  FADD R22, R22, R55 ;  /* 0x0000003716167221 */ /* 0x000fce0000000000 */
.L_x_36:
[----:B0-----:R-:W-:Y:S01]  /*2a20*/  ISETP.GE.AND P0, PT, R16, 0x1, PT ;  /* 0x000000011000780c */ /* 0x001fe20003f06270 */
[----:B------:R0:W-:Y:S01]  /*2a30*/  SYNCS.ARRIVE.TRANS64.A1T0 RZ, [R17+UR23], RZ ;  /* 0x000000ff11ff79a7 */ /* 0x0001e20008100017 */
[----:B------:R-:W-:-:S11]  /*2a40*/  WARPGROUP.DEPBAR.LE gsb0, 0x0 ;  /* 0x00008000000079c5 */ /* 0x000fd60000010000 */
[----:B------:R-:W-:Y:S05]  /*2a50*/  @!P0 BRA `(.L_x_37) ;  /* 0x0000000000488947 */ /* 0x000fea0003800000 */
[----:B------:R-:W-:-:S13]  /*2a60*/  ISETP.NE.AND P0, PT, R86, 0x3, PT ;  /* 0x000000035600780c */ /* 0x000fda0003f05270 */
[----:B------:R-:W-:Y:S05]  /*2a70*/  @!P0 BRA `(.L_x_38) ;  /* 0x0000000000048947 */ /* 0x000fea0003800000 */
[----:B------:R-:W-:Y:S01]  /*2a80*/  BPT.TRAP 0x1 ;  /* 0x000000040000795c */ /* 0x000fe20000300000 */
.L_x_38:
[----:B------:R-:W-:-:S13]  /*2a90*/  ISETP.NE.AND P0, PT, R13, RZ, PT ;  /* 0x000000ff0d00720c */ /* 0x000fda0003f05270 */
[----:B------:R-:W-:-:S05]  /*2aa0*/  VOTEU.ANY UP0, P0 ;  /* 0x00000000003f7886 */ /* 0x000fca0000000100 */
[----:B------:R-:W-:-:S06]  /*2ab0*/  @UP0 UIADD3 UR6, UR14, UR5, URZ ;  /* 0x000000050e060290 */ /* 0x000fcc000fffe03f */
[----:B------:R-:W-:Y:S02]  /*2ac0*/  IMAD.U32 R16, RZ, RZ, UR6 ;  /* 0x00000006ff107e24 */ /* 0x000fe4000f8e00ff */
[----:B------:R-:W-:-:S03]  /*2ad0*/  IMAD.U32 R19, RZ, RZ, UR6 ;  /* 0x00000006ff137e24 */ /* 0x000fc6000f8e00ff */
[----:B------:R-:W-:-:S05]  /*2ae0*/  @P0 SHF.R.U32.HI R16, RZ, 0x2, R16 ;  /* 0x00000002ff100819 */ /* 0x000fca0000011610 */
[----:B0-----:R-:W-:-:S04]  /*2af0*/  @P0 IMAD.WIDE.U32 R16, R16, 0x24924925, RZ ;  /* 0x2492492510100825 */ /* 0x001fc800078e00ff */
[----:B------:R-:W-:-:S05]  /*2b00*/  @P0 IMAD R16, R17, -0x1c, R19 ;  /* 0xffffffe411100824 */ /* 0x000fca00078e0213 */
[----:B------:R-:W-:-:S05]  /*2b10*/  @P0 LEA R16, R16, UR12, 0x3 ;  /* 0x0000000c10100c11 */ /* 0x000fca000f8e18ff */
[----:B------:R-:W-:-:S05]  /*2b20*/  @P0 VIADD R17, R16, 0xe0 ;  /* 0x000000e010110836 */ /* 0x000fca0000000000 */
[----:B------:R-:W-:-:S04]  /*2b30*/  @P0 PRMT R17, R12, 0x654, R17 ;  /* 0x000006540c110816 */ /* 0x000fc80000000011 */
[----:B------:R1:W-:Y:S01]  /*2b40*/  @P0 SYNCS.ARRIVE.TRANS64.RED.A1T0 RZ, [R17+URZ], RZ ;  /* 0x000000ff11ff09a7 */ /* 0x0003e2000810043f */
[----:B------:R-:W-:-:S13]  /*2b50*/  ISETP.GT.U32.AND P0, PT, R7, 0x1, PT ;  /* 0x000000010700780c */ /* 0x000fda0003f04070 */
[----:B-1----:R-:W-:Y:S05]  /*2b60*/  @P0 BRA `(.L_x_37) ;  /* 0x0000000000040947 */ /* 0x002fea0003800000 */
[----:B------:R-:W-:Y:S01]  /*2b70*/  BPT.TRAP 0x1 ;  /* 0x000000040000795c */ /* 0x000fe20000300000 */
.L_x_37:
[----:B------:R-:W-:Y:S01]  /*2b80*/  SHF.L.U32 R16, R87, 0x1f, RZ ;  /* 0x0000001f57107819 */ /* 0x000fe200000006ff */
[----:B------:R-:W-:Y:S01]  /*2b90*/  UIADD3 UR5, UR22, UR5, URZ ;  /* 0x0000000516057290 */ /* 0x000fe2000fffe03f */
[----:B------:R-:W1:Y:S01]  /*2ba0*/  LDC R31, c[0x0][0x288] ;  /* 0x0000a200ff1f7b82 */ /* 0x000e620000000800 */
[----:B------:R-:W-:Y:S01]  /*2bb0*/  UISETP.GE.U32.AND UP1, UPT, UR22, 0x1c, UPT ;  /* 0x0000001c1600788c */ /* 0x000fe2000bf26070 */
[----:B------:R-:W-:Y:S01]  /*2bc0*/  IMAD.SHL.U32 R24, R20, 0x2, RZ ;  /* 0x0000000214187824 */ /* 0x000fe200078e00ff */
[----:B------:R-:W-:Y:S02]  /*2bd0*/  UISETP.GT.U32.AND UP0, UPT, UR5, 0x1b, UPT ;  /* 0x0000001b0500788c */ /* 0x000fe4000bf04070 */
[----:B------:R-:W-:Y:S02]  /*2be0*/  USHF.R.U32.HI UR6, URZ, 0x2, UR5 ;  /* 0x000000023f067899 */ /* 0x000fe40008011605 */
[----:B------:R-:W-:Y:S01]  /*2bf0*/  UISETP.LT.U32.AND UP0, UPT, UR22, 0x1c, UP0 ;  /* 0x0000001c1600788c */ /* 0x000fe20008701070 */
[----:B------:R-:W4:Y:S01]  /*2c00*/  SYNCS.PHASECHK.TRANS64.TRYWAIT P0, [UR15+0x8], R16 ;  /* 0x00000810ff0075a7 */ /* 0x000f22000800014f */
[----:B------:R-:W-:Y:S01]  /*2c10*/  UIMAD.WIDE.U32 UR6, UR6, 0x24924925, URZ ;  /* 0x24924925060678a5 */ /* 0x000fe2000f8e003f */
[----:B------:R-:W-:Y:S01]  /*2c20*/  SHF.R.S32.HI R25, RZ, 0x1f, R24 ;  /* 0x0000001fff197819 */ /* 0x000fe20000011418 */
[----:B------:R-:W-:-:S02]  /*2c30*/  USEL UR8, URZ, 0x1, !UP0 ;  /* 0x000000013f087887 */ /* 0x000fc4000c000000 */
[----:B------:R-:W-:Y:S02]  /*2c40*/  UIMAD UR5, UR7, -0x1c, UR5 ;  /* 0xffffffe4070578a4 */ /* 0x000fe4000f8e0205 */
[----:B------:R-:W-:-:S04]  /*2c50*/  ULOP3.LUT UR4, UR4, UR8, URZ, 0x3c, !UPT ;  /* 0x0000000804047292 */ /* 0x000fc8000f8e3c3f */
[----:B------:R-:W-:Y:S01]  /*2c60*/  @UP1 ULOP3.LUT UR4, UR4, 0x1, UR7, 0x78, !UPT ;  /* 0x0000000104041892 */ /* 0x000fe2000f8e7807 */
[----:B-1--4-:R-:W-:Y:S11]  /*2c70*/  @!P0 BRA `(.L_x_39) ;  /* 0x0000004c00608947 */ /* 0x012ff60003800000 */
.L_x_157:
[----:B------:R-:W-:Y:S01]  /*2c80*/  IMAD.SHL.U32 R33, R4, 0x40, RZ ;  /* 0x0000004004217824 */ /* 0x000fe200078e00ff */
[----:B------:R-:W-:Y:S01]  /*2c90*/  ULDC UR8, c[0x0][0x284] ;  /* 0x0000a10000087ab9 */ /* 0x000fe20000000800 */
[----:B------:R-:W-:Y:S01]  /*2ca0*/  IMAD.SHL.U32 R4, R6, 0x40, RZ ;  /* 0x0000004006047824 */ /* 0x000fe200078e00ff */
[----:B------:R-:W-:Y:S01]  /*2cb0*/  SHF.R.S32.HI R32, RZ, 0x1f, R5 ;  /* 0x0000001fff207819 */ /* 0x000fe20000011405 */
[----:B------:R-:W-:Y:S01]  /*2cc0*/  ULDC.64 UR6, c[0x0][0x5d0] ;  /* 0x0001740000067ab9 */ /* 0x000fe20000000a00 */
[----:B------:R-:W-:Y:S01]  /*2cd0*/  SHF.R.S32.HI R30, RZ, 0x1f, R33 ;  /* 0x0000001fff1e7819 */ /* 0x000fe20000011421 */
[----:B0-----:R-:W-:Y:S01]  /*2ce0*/  IMAD.WIDE.U32 R16, R5, UR6, R24 ;  /* 0x0000000605107c25 */ /* 0x001fe2000f8e0018 */
[----:B------:R-:W-:-:S03]  /*2cf0*/  ISETP.GE.AND P0, PT, R4, UR8, PT ;  /* 0x0000000804007c0c */ /* 0x000fc6000bf06270 */
[----:B------:R-:W-:Y:S01]  /*2d00*/  IMAD R18, R32, UR6, RZ ;  /* 0x0000000620127c24 */ /* 0x000fe2000f8e02ff */
[C---:B------:R-:W-:Y:S02]  /*2d10*/  ISETP.GE.OR P0, PT, R33.reuse, R31, P0 ;  /* 0x0000001f2100720c */ /* 0x040fe40000706670 */
[----:B------:R-:W-:Y:S01]  /*2d20*/  IADD3 R16, P1, R33, R16, RZ ;  /* 0x0000001021107210 */ /* 0x000fe20007f3e0ff */
[----:B------:R-:W-:-:S05]  /*2d30*/  IMAD R19, R5, UR7, R18 ;  /* 0x0000000705137c24 */ /* 0x000fca000f8e0212 */
[----:B------:R-:W-:-:S05]  /*2d40*/  IADD3.X R17, R30, R17, R19, P1, !PT ;  /* 0x000000111e117210 */ /* 0x000fca0000ffe413 */
[----:B------:R-:W-:Y:S05]  /*2d50*/  @P0 BRA `(.L_x_40) ;  /* 0x0000002400a80947 */ /* 0x000fea0003800000 */
[----:B------:R-:W0:Y:S01]  /*2d60*/  LDC.64 R26, c[0x0][0x5c8] ;  /* 0x00017200ff1a7b82 */ /* 0x000e220000000a00 */
[----:B------:R-:W-:Y:S01]  /*2d70*/  IMAD.WIDE R28, R6, 0x40, R10 ;  /* 0x00000040061c7825 */ /* 0x000fe200078e020a */
[----:B------:R-:W-:Y:S01]  /*2d80*/  ULDC.64 UR6, c[0x0][0x5c0] ;  /* 0x0001700000067ab9 */ /* 0x000fe20000000a00 */
[----:B------:R-:W-:Y:S02]  /*2d90*/  BSSY B0, `(.L_x_40) ;  /* 0x0000266000007945 */ /* 0x000fe40003800000 */
[-C--:B0-----:R-:W-:Y:S02]  /*2da0*/  IMAD R6, R29, R26.reuse, RZ ;  /* 0x0000001a1d067224 */ /* 0x081fe400078e02ff */
[----:B------:R-:W-:-:S04]  /*2db0*/  IMAD.WIDE.U32 R16, R28, R26, R16 ;  /* 0x0000001a1c107225 */ /* 0x000fc800078e0010 */
[----:B------:R-:W-:Y:S01]  /*2dc0*/  IMAD R19, R28, R27, R6 ;  /* 0x0000001b1c137224 */ /* 0x000fe200078e0206 */
[----:B------:R-:W-:Y:S02]  /*2dd0*/  LEA R18, P0, R26, R16, 0x3 ;  /* 0x000000101a127211 */ /* 0x000fe400078018ff */
[----:B------:R-:W-:Y:S01]  /*2de0*/  IADD3 R16, P1, R16, UR6, RZ ;  /* 0x0000000610107c10 */ /* 0x000fe2000ff3e0ff */
[----:B------:R-:W-:Y:S01]  /*2df0*/  IMAD.IADD R19, R17, 0x1, R19 ;  /* 0x0000000111137824 */ /* 0x000fe200078e0213 */
[----:B------:R-:W-:-:S04]  /*2e00*/  IADD3 R18, P2, R18, UR6, RZ ;  /* 0x0000000612127c10 */ /* 0x000fc8000ff5e0ff */
[----:B------:R-:W-:Y:S01]  /*2e10*/  LEA.HI.X R6, R26, R19, R27, 0x3, P0 ;  /* 0x000000131a067211 */ /* 0x000fe200000f1c1b */
[----:B------:R-:W-:Y:S01]  /*2e20*/  IMAD R26, R20, -0x2, R31 ;  /* 0xfffffffe141a7824 */ /* 0x000fe200078e021f */
[----:B---3-5:R-:W-:Y:S02]  /*2e30*/  FSETP.NEU.AND P0, PT, R15, RZ, PT ;  /* 0x000000ff0f00720b */ /* 0x028fe40003f0d000 */
[----:B------:R-:W-:Y:S01]  /*2e40*/  IADD3.X R17, R19, UR7, RZ, P1, !PT ;  /* 0x0000000713117c10 */ /* 0x000fe20008ffe4ff */
[----:B------:R-:W-:Y:S01]  /*2e50*/  IMAD.IADD R26, R26, 0x1, -R33 ;  /* 0x000000011a1a7824 */ /* 0x000fe200078e0a21 */
[----:B------:R-:W-:Y:S01]  /*2e60*/  IADD3.X R19, R6, UR7, RZ, P2, !PT ;  /* 0x0000000706137c10 */ /* 0x000fe200097fe4ff */
[----:B------:R-:W-:-:S08]  /*2e70*/  IMAD.IADD R6, R21, 0x1, -R4 ;  /* 0x0000000115067824 */ /* 0x000fd000078e0a04 */
[----:B------:R-:W-:Y:S05]  /*2e80*/  @!P0 BRA `(.L_x_41) ;  /* 0x0000001c00188947 */ /* 0x000fea0003800000 */
[----:B------:R-:W-:Y:S01]  /*2e90*/  ULDC.64 UR6, c[0x0][0x5b8] ;  /* 0x00016e0000067ab9 */ /* 0x000fe20000000a00 */
[----:B------:R-:W-:Y:S01]  /*2ea0*/  ULDC.64 UR8, c[0x0][0x5a8] ;  /* 0x00016a0000087ab9 */ /* 0x000fe20000000a00 */
[----:B------:R-:W-:Y:S01]  /*2eb0*/  IMAD.WIDE.U32 R24, R5, UR6, R24 ;  /* 0x0000000605187c25 */ /* 0x000fe2000f8e0018 */
[----:B------:R-:W-:Y:S03]  /*2ec0*/  BSSY B1, `(.L_x_42) ;  /* 0x0000010000017945 */ /* 0x000fe60003800000 */
[----:B------:R-:W-:Y:S01]  /*2ed0*/  IMAD R4, R32, UR6, RZ ;  /* 0x0000000620047c24 */ /* 0x000fe2000f8e02ff */
[----:B------:R-:W-:-:S03]  /*2ee0*/  IADD3 R24, P0, R33, R24, RZ ;  /* 0x0000001821187210 */ /* 0x000fc60007f1e0ff */
[----:B------:R-:W-:Y:S01]  /*2ef0*/  IMAD R5, R5, UR7, R4 ;  /* 0x0000000705057c24 */ /* 0x000fe2000f8e0204 */
[----:B------:R-:W-:Y:S02]  /*2f00*/  ULDC.64 UR6, c[0x0][0x5b0] ;  /* 0x00016c0000067ab9 */ /* 0x000fe40000000a00 */
[----:B------:R-:W-:Y:S02]  /*2f10*/  IMAD R27, R29, UR6, RZ ;  /* 0x000000061d1b7c24 */ /* 0x000fe4000f8e02ff */
[----:B------:R-:W-:Y:S02]  /*2f20*/  IADD3.X R25, R30, R25, R5, P0, !PT ;  /* 0x000000191e197210 */ /* 0x000fe400007fe405 */
[----:B------:R-:W-:Y:S01]  /*2f30*/  ISETP.GE.AND P0, PT, R26, 0x1, PT ;  /* 0x000000011a00780c */ /* 0x000fe20003f06270 */
[C---:B------:R-:W-:Y:S02]  /*2f40*/  IMAD R27, R28.reuse, UR7, R27 ;  /* 0x000000071c1b7c24 */ /* 0x040fe4000f8e021b */
[----:B------:R-:W-:Y:S01]  /*2f50*/  IMAD.WIDE.U32 R4, R28, UR6, R24 ;  /* 0x000000061c047c25 */ /* 0x000fe2000f8e0018 */
[----:B------:R-:W-:-:S02]  /*2f60*/  ISETP.LT.OR P3, PT, R6, 0x1, !P0 ;  /* 0x000000010600780c */ /* 0x000fc40004761670 */
[----:B------:R-:W-:-:S04]  /*2f70*/  IADD3 R4, P1, R4, UR8, RZ ;  /* 0x0000000804047c10 */ /* 0x000fc8000ff3e0ff */
[--C-:B------:R-:W-:Y:S02]  /*2f80*/  IADD3.X R5, R5, UR9, R27.reuse, P1, !PT ;  /* 0x0000000905057c10 */ /* 0x100fe40008ffe41b */
[----:B------:R-:W-:-:S05]  /*2f90*/  PRMT R27, RZ, 0x7610, R27 ;  /* 0x00007610ff1b7816 */ /* 0x000fca000000001b */
[----:B------:R-:W-:Y:S05]  /*2fa0*/  @P3 BRA `(.L_x_43) ;  /* 0x0000000000043947 */ /* 0x000fea0003800000 */
[----:B------:R0:W5:Y:S02]  /*2fb0*/  LDG.E.U8 R27, desc[UR20][R4.64] ;  /* 0x00000014041b7981 */ /* 0x000164000c1e1100 */
.L_x_43:
[----:B------:R-:W-:Y:S05]  /*2fc0*/  BSYNC B1 ;  /* 0x0000000000017941 */ /* 0x000fea0003800000 */
.L_x_42:
[----:B-----5:R-:W-:Y:S01]  /*2fd0*/  LOP3.LUT R27, R27, 0xff, RZ, 0xc0, !PT ;  /* 0x000000ff1b1b7812 */ /* 0x020fe200078ec0ff */
[----:B------:R-:W-:Y:S01]  /*2fe0*/  BSSY B1, `(.L_x_44) ;  /* 0x000000c000017945 */ /* 0x000fe20003800000 */
[----:B------:R-:W-:Y:S02]  /*2ff0*/  ISETP.GE.AND P1, PT, R26, 0x2, PT ;  /* 0x000000021a00780c */ /* 0x000fe40003f26270 */
[----:B------:R-:W-:Y:S02]  /*3000*/  F2FP.F16.E5M2.UNPACK_B R27, R27 ;  /* 0x0000001bff1b723e */ /* 0x000fe400020004ff */
[----:B------:R-:W-:-:S03]  /*3010*/  ISETP.LT.OR P2, PT, R6, 0x1, !P1 ;  /* 0x000000010600780c */ /* 0x000fc60004f41670 */
[----:B------:R-:W-:Y:S01]  /*3020*/  HADD2.F32 R30, -RZ, R27.H0_H0 ;  /* 0x2000001bff1e7230 */ /* 0x000fe20000004100 */
[----:B------:R-:W-:-:S04]  /*3030*/  PRMT R27, RZ, 0x7610, R27 ;  /* 0x00007610ff1b7816 */ /* 0x000fc8000000001b */
[----:B------:R-:W-:-:S04]  /*3040*/  FMUL R30, R30, R15 ;  /* 0x0000000f1e1e7220 */ /* 0x000fc80000400000 */
[----:B--2---:R-:W-:-:S05]  /*3050*/  FFMA R30, R85, R14, R30 ;  /* 0x0000000e551e7223 */ /* 0x004fca000000001e */
[----:B------:R-:W-:-:S05]  /*3060*/  F2FP.SATFINITE.E5M2.F32.PACK_AB_MERGE_C R31, RZ, R30, RZ ;  /* 0x0000001eff1f723e */ /* 0x000fca00048060ff */
[----:B------:R1:W-:Y:S01]  /*3070*/  @!P3 STG.E.U8 desc[UR20][R16.64], R31 ;  /* 0x0000001f1000b986 */ /* 0x0003e2000c101114 */
[----:B------:R-:W-:Y:S05]  /*3080*/  @P2 BRA `(.L_x_45) ;  /* 0x0000000000042947 */ /* 0x000fea0003800000 */
[----:B------:R2:W5:Y:S02]  /*3090*/  LDG.E.U8 R27, desc[UR20][R4.64+0x1] ;  /* 0x00000114041b7981 */ /* 0x000564000c1e1100 */
.L_x_45:
[----:B------:R-:W-:Y:S05]  /*30a0*/  BSYNC B1 ;  /* 0x0000000000017941 */ /* 0x000fea0003800000 */
.L_x_44:
[----:B-----5:R-:W-:Y:S01]  /*30b0*/  LOP3.LUT R27, R27, 0xff, RZ, 0xc0, !PT ;  /* 0x000000ff1b1b7812 */ /* 0x020fe200078ec0ff */
[----:B------:R-:W-:Y:S01]  /*30c0*/  BSSY B1, `(.L_x_46) ;  /* 0x0000012000017945 */ /* 0x000fe20003800000 */
[----:B-1----:R-:W-:Y:S02]  /*30d0*/  IADD3 R31, P3, R28, 0x8, RZ ;  /* 0x000000081c1f7810 */ /* 0x002fe40007f7e0ff */
[----:B------:R-:W-:Y:S02]  /*30e0*/  F2FP.F16.E5M2.UNPACK_B R27, R27 ;  /* 0x0000001bff1b723e */ /* 0x000fe400020004ff */
[----:B------:R-:W-:Y:S01]  /*30f0*/  ISETP.LT.OR P0, PT, R6, 0x9, !P0 ;  /* 0x000000090600780c */ /* 0x000fe20004701670 */
[----:B------:R-:W-:Y:S02]  /*3100*/  IMAD.X R29, RZ, RZ, R29, P3 ;  /* 0x000000ffff1d7224 */ /* 0x000fe400018e061d */
[----:B------:R-:W-:Y:S02]  /*3110*/  HADD2.F32 R28, -RZ, R27.H0_H0 ;  /* 0x2000001bff1c7230 */ /* 0x000fe40000004100 */
[----:B------:R-:W-:-:S04]  /*3120*/  IMAD.WIDE.U32 R24, R31, UR6, R24 ;  /* 0x000000061f187c25 */ /* 0x000fc8000f8e0018 */
[----:B------:R-:W-:Y:S01]  /*3130*/  FMUL R27, R28, R15 ;  /* 0x0000000f1c1b7220 */ /* 0x000fe20000400000 */
[----:B------:R-:W-:Y:S01]  /*3140*/  IMAD R28, R29, UR6, RZ ;  /* 0x000000061d1c7c24 */ /* 0x000fe2000f8e02ff */
[----:B------:R-:W-:Y:S02]  /*3150*/  IADD3 R24, P3, R24, UR8, RZ ;  /* 0x0000000818187c10 */ /* 0x000fe4000ff7e0ff */
[----:B------:R-:W-:Y:S01]  /*3160*/  FFMA R27, R84, R14, R27 ;  /* 0x0000000e541b7223 */ /* 0x000fe2000000001b */
[----:B------:R-:W-:-:S04]  /*3170*/  IMAD R31, R31, UR7, R28 ;  /* 0x000000071f1f7c24 */ /* 0x000fc8000f8e021c */
[----:B------:R-:W-:Y:S02]  /*3180*/  F2FP.SATFINITE.E5M2.F32.PACK_AB_MERGE_C R29, RZ, R27, RZ ;  /* 0x0000001bff1d723e */ /* 0x000fe400048060ff */
[----:B------:R-:W-:Y:S02]  /*3190*/  IADD3.X R25, R25, UR9, R31, P3, !PT ;  /* 0x0000000919197c10 */ /* 0x000fe40009ffe41f */
[----:B------:R-:W-:Y:S01]  /*31a0*/  PRMT R27, RZ, 0x7610, R27 ;  /* 0x00007610ff1b7816 */ /* 0x000fe2000000001b */
[----:B------:R1:W-:Y:S01]  /*31b0*/  @!P2 STG.E.U8 desc[UR20][R16.64+0x1], R29 ;  /* 0x0000011d1000a986 */ /* 0x0003e2000c101114 */
[----:B------:R-:W-:Y:S05]  /*31c0*/  @P0 BRA `(.L_x_47) ;  /* 0x0000000000040947 */ /* 0x000fea0003800000 */
[----:B------:R3:W5:Y:S02]  /*31d0*/  LDG.E.U8 R27, desc[UR20][R24.64] ;  /* 0x00000014181b7981 */ /* 0x000764000c1e1100 */
.L_x_47:
[----:B------:R-:W-:Y:S05]  /*31e0*/  BSYNC B1 ;  /* 0x0000000000017941 */ /* 0x000fea0003800000 */
.L_x_46:
[----:B-----5:R-:W-:Y:S01]  /*31f0*/  LOP3.LUT R27, R27, 0xff, RZ, 0xc0, !PT ;  /* 0x000000ff1b1b7812 */ /* 0x020fe200078ec0ff */
[----:B------:R-:W-:Y:S01]  /*3200*/  BSSY B1, `(.L_x_48) ;  /* 0x000000b000017945 */ /* 0x000fe20003800000 */
[----:B------:R-:W-:Y:S02]  /*3210*/  ISETP.LT.OR P1, PT, R6, 0x9, !P1 ;  /* 0x000000090600780c */ /* 0x000fe40004f21670 */
[----:B------:R-:W-:-:S05]  /*3220*/  F2FP.F16.E5M2.UNPACK_B R27, R27 ;  /* 0x0000001bff1b723e */ /* 0x000fca00020004ff */
[----:B------:R-:W-:Y:S01]  /*3230*/  HADD2.F32 R28, -RZ, R27.H0_H0 ;  /* 0x2000001bff1c7230 */ /* 0x000fe20000004100 */
[----:B------:R-:W-:-:S04]  /*3240*/  PRMT R27, RZ, 0x7610, R27 ;  /* 0x00007610ff1b7816 */ /* 0x000fc8000000001b */
[----:B------:R-:W-:-:S04]  /*3250*/  FMUL R28, R28, R15 ;  /* 0x0000000f1c1c7220 */ /* 0x000fc80000400000 */
[----:B------:R-:W-:-:S05]  /*3260*/  FFMA R28, R83, R14, R28 ;  /* 0x0000000e531c7223 */ /* 0x000fca000000001c */
[----:B-1----:R-:W-:-:S05]  /*3270*/  F2FP.SATFINITE.E5M2.F32.PACK_AB_MERGE_C R29, RZ, R28, RZ ;  /* 0x0000001cff1d723e */ /* 0x002fca00048060ff */
[----:B------:R1:W-:Y:S01]  /*3280*/  @!P0 STG.E.U8 desc[UR20][R18.64], R29 ;  /* 0x0000001d12008986 */ /* 0x0003e2000c101114 */
[----:B------:R-:W-:Y:S05]  /*3290*/  @P1 BRA `(.L_x_49) ;  /* 0x0000000000041947 */ /* 0x000fea0003800000 */
[----:B------:R4:W5:Y:S02]  /*32a0*/  LDG.E.U8 R27, desc[UR20][R24.64+0x1] ;  /* 0x00000114181b7981 */ /* 0x000964000c1e1100 */
.L_x_49:
[----:B------:R-:W-:Y:S05]  /*32b0*/  BSYNC B1 ;  /* 0x0000000000017941 */ /* 0x000fea0003800000 */
.L_x_48:
[----:B-----5:R-:W-:Y:S01]  /*32c0*/  LOP3.LUT R27, R27, 0xff, RZ, 0xc0, !PT ;  /* 0x000000ff1b1b7812 */ /* 0x020fe200078ec0ff */
[----:B------:R-:W-:Y:S01]  /*32d0*/  BSSY B1, `(.L_x_50) ;  /* 0x000000c000017945 */ /* 0x000fe20003800000 */
[----:B------:R-:W-:Y:S02]  /*32e0*/  ISETP.GE.AND P0, PT, R26, 0x9, PT ;  /* 0x000000091a00780c */ /* 0x000fe40003f06270 */
[----:B------:R-:W-:Y:S02]  /*32f0*/  F2FP.F16.E5M2.UNPACK_B R27, R27 ;  /* 0x0000001bff1b723e */ /* 0x000fe400020004ff */
[----:B------:R-:W-:-:S03]  /*3300*/  ISETP.LT.OR P2, PT, R6, 0x1, !P0 ;  /* 0x000000010600780c */ /* 0x000fc60004741670 */
[----:B------:R-:W-:-:S05]  /*3310*/  HADD2.F32 R28, -RZ, R27.H0_H0 ;  /* 0x2000001bff1c7230 */ /* 0x000fca0000004100 */
[----:B------:R-:W-:-:S04]  /*3320*/  FMUL R27, R28, R15 ;  /* 0x0000000f1c1b7220 */ /* 0x000fc80000400000 */
[----:B------:R-:W-:-:S05]  /*3330*/  FFMA R27, R82, R14, R27 ;  /* 0x0000000e521b7223 */ /* 0x000fca000000001b */
[----:B-1----:R-:W-:Y:S02]  /*3340*/  F2FP.SATFINITE.E5M2.F32.PACK_AB_MERGE_C R29, RZ, R27, RZ ;  /* 0x0000001bff1d723e */ /* 0x002fe400048060ff */
[----:B------:R-:W-:-:S03]  /*3350*/  PRMT R27, RZ, 0x7610, R27 ;  /* 0x00007610ff1b7816 */ /* 0x000fc6000000001b */
[----:B------:R1:W-:Y:S01]  /*3360*/  @!P1 STG.E.U8 desc[UR20][R18.64+0x1], R29 ;  /* 0x0000011d12009986 */ /* 0x0003e2000c101114 */
[----:B------:R-:W-:Y:S05]  /*3370*/  @P2 BRA `(.L_x_51) ;  /* 0x0000000000042947 */ /* 0x000fea0003800000 */
[----:B------:R0:W5:Y:S02]  /*3380*/  LDG.E.U8 R27, desc[UR20][R4.64+0x8] ;  /* 0x00000814041b7981 */ /* 0x000164000c1e1100 */
.L_x_51:
[----:B------:R-:W-:Y:S05]  /*3390*/  BSYNC B1 ;  /* 0x0000000000017941 */ /* 0x000fea0003800000 */
.L_x_50:
        /* <DEDUP_REMOVED lines=13> */
.L_x_53:
[----:B------:R-:W-:Y:S05]  /*3470*/  BSYNC B1 ;  /* 0x0000000000017941 */ /* 0x000fea0003800000 */
.L_x_52:
[----:B-----5:R-:W-:Y:S01]  /*3480*/  LOP3.LUT R27, R27, 0xff, RZ, 0xc0, !PT ;  /* 0x000000ff1b1b7812 */ /* 0x020fe200078ec0ff */
[----:B------:R-:W-:Y:S01]  /*3490*/  BSSY B1, `(.L_x_54) ;  /* 0x000000b000017945 */ /* 0x000fe20003800000 */
[----:B------:R-:W-:Y:S02]  /*34a0*/  ISETP.LT.OR P0, PT, R6, 0x9, !P0 ;  /* 0x000000090600780c */ /* 0x000fe40004701670 */
[----:B------:R-:W-:-:S05]  /*34b0*/  F2FP.F16.E5M2.UNPACK_B R27, R27 ;  /* 0x0000001bff1b723e */ /* 0x000fca00020004ff */
        /* <DEDUP_REMOVED lines=8> */
.L_x_55:
[----:B------:R-:W-:Y:S05]  /*3540*/  BSYNC B1 ;  /* 0x0000000000017941 */ /* 0x000fea0003800000 */
.L_x_54:
        /* <DEDUP_REMOVED lines=12> */
.L_x_57:
[----:B------:R-:W-:Y:S05]  /*3610*/  BSYNC B1 ;  /* 0x0000000000017941 */ /* 0x000fea0003800000 */
.L_x_56:
        /* <DEDUP_REMOVED lines=13> */
.L_x_59:
[----:B------:R-:W-:Y:S05]  /*36f0*/  BSYNC B1 ;  /* 0x0000000000017941 */ /* 0x000fea0003800000 */
.L_x_58:
        /* <DEDUP_REMOVED lines=13> */
.L_x_61:
[----:B------:R-:W-:Y:S05]  /*37d0*/  BSYNC B1 ;  /* 0x0000000000017941 */ /* 0x000fea0003800000 */
.L_x_60:
        /* <DEDUP_REMOVED lines=12> */
.L_x_63:
[----:B------:R-:W-:Y:S05]  /*38a0*/  BSYNC B1 ;  /* 0x0000000000017941 */ /* 0x000fea0003800000 */
.L_x_62:
        /* <DEDUP_REMOVED lines=12> */
.L_x_65:
[----:B------:R-:W-:Y:S05]  /*3970*/  BSYNC B1 ;  /* 0x0000000000017941 */ /* 0x000fea0003800000 */
.L_x_64:
        /* <DEDUP_REMOVED lines=13> */
.L_x_67:
[----:B------:R-:W-:Y:S05]  /*3a50*/  BSYNC B1 ;  /* 0x0000000000017941 */ /* 0x000fea0003800000 */
.L_x_66:
        /* <DEDUP_REMOVED lines=13> */
.L_x_69:
[----:B------:R-:W-:Y:S05]  /*3b30*/  BSYNC B1 ;  /* 0x0000000000017941 */ /* 0x000fea0003800000 */
.L_x_68:
        /* <DEDUP_REMOVED lines=12> */
.L_x_71:
[----:B------:R-:W-:Y:S05]  /*3c00*/  BSYNC B1 ;  /* 0x0000000000017941 */ /* 0x000fea0003800000 */
.L_x_70:
        /* <DEDUP_REMOVED lines=12> */
.L_x_73:
[----:B------:R-:W-:Y:S05]  /*3cd0*/  BSYNC B1 ;  /* 0x0000000000017941 */ /* 0x000fea0003800000 */
.L_x_72:
        /* <DEDUP_REMOVED lines=13> */
.L_x_75:
[----:B------:R-:W-:Y:S05]  /*3db0*/  BSYNC B1 ;  /* 0x0000000000017941 */ /* 0x000fea0003800000 */
.L_x_74:
        /* <DEDUP_REMOVED lines=13> */
.L_x_77:
[----:B------:R-:W-:Y:S05]  /*3e90*/  BSYNC B1 ;  /* 0x0000000000017941 */ /* 0x000fea0003800000 */
.L_x_76:
        /* <DEDUP_REMOVED lines=12> */
.L_x_79:
[----:B------:R-:W-:Y:S05]  /*3f60*/  BSYNC B1 ;  /* 0x0000000000017941 */ /* 0x000fea0003800000 */
.L_x_78:
        /* <DEDUP_REMOVED lines=12> */
.L_x_81:
[----:B------:R-:W-:Y:S05]  /*4030*/  BSYNC B1 ;  /* 0x0000000000017941 */ /* 0x000fea0003800000 */
.L_x_80:
        /* <DEDUP_REMOVED lines=13> */
.L_x_83:
[----:B------:R-:W-:Y:S05]  /*4110*/  BSYNC B1 ;  /* 0x0000000000017941 */ /* 0x000fea0003800000 */
.L_x_82:
        /* <DEDUP_REMOVED lines=13> */
.L_x_85:
[----:B------:R-:W-:Y:S05]  /*41f0*/  BSYNC B1 ;  /* 0x0000000000017941 */ /* 0x000fea0003800000 */
.L_x_84:
        /* <DEDUP_REMOVED lines=12> */
.L_x_87:
[----:B------:R-:W-:Y:S05]  /*42c0*/  BSYNC B1 ;  /* 0x0000000000017941 */ /* 0x000fea0003800000 */
.L_x_86:
        /* <DEDUP_REMOVED lines=12> */
.L_x_89:
[----:B------:R-:W-:Y:S05]  /*4390*/  BSYNC B1 ;  /* 0x0000000000017941 */ /* 0x000fea0003800000 */
.L_x_88:
        /* <DEDUP_REMOVED lines=13> */
.L_x_91:
[----:B------:R-:W-:Y:S05]  /*4470*/  BSYNC B1 ;  /* 0x0000000000017941 */ /* 0x000fea0003800000 */
.L_x_90:
        /* <DEDUP_REMOVED lines=13> */
.L_x_93:
[----:B------:R-:W-:Y:S05]  /*4550*/  BSYNC B1 ;  /* 0x0000000000017941 */ /* 0x000fea0003800000 */
.L_x_92:
        /* <DEDUP_REMOVED lines=12> */
.L_x_95:
[----:B------:R-:W-:Y:S05]  /*4620*/  BSYNC B1 ;  /* 0x0000000000017941 */ /* 0x000fea0003800000 */
.L_x_94:
        /* <DEDUP_REMOVED lines=12> */
.L_x_97:
[----:B------:R-:W-:Y:S05]  /*46f0*/  BSYNC B1 ;  /* 0x0000000000017941 */ /* 0x000fea0003800000 */
.L_x_96:
        /* <DEDUP_REMOVED lines=13> */
.L_x_99:
[----:B------:R-:W-:Y:S05]  /*47d0*/  BSYNC B1 ;  /* 0x0000000000017941 */ /* 0x000fea0003800000 */
.L_x_98:
[----:B-----5:R-:W-:Y:S01]  /*47e0*/  LOP3.LUT R27, R27, 0xff, RZ, 0xc0, !PT ;  /* 0x000000ff1b1b7812 */ /* 0x020fe200078ec0ff */
[----:B------:R-:W-:Y:S01]  /*47f0*/  BSSY B1, `(.L_x_100) ;  /* 0x000000c000017945 */ /* 0x000fe20003800000 */
[----:B------:R-:W-:Y:S02]  /*4800*/  ISETP.GE.AND P1, PT, R26, 0x3a, PT ;  /* 0x0000003a1a00780c */ /* 0x000fe40003f26270 */
[----:B------:R-:W-:Y:S02]  /*4810*/  F2FP.F16.E5M2.UNPACK_B R27, R27 ;  /* 0x0000001bff1b723e */ /* 0x000fe400020004ff */
[----:B------:R-:W-:Y:S02]  /*4820*/  ISETP.LT.OR P3, PT, R6, 0x1, !P1 ;  /* 0x000000010600780c */ /* 0x000fe40004f61670 */
[----:B------:R-:W-:Y:S01]  /*4830*/  PRMT R26, RZ, 0x7610, R26 ;  /* 0x00007610ff1a7816 */ /* 0x000fe2000000001a */
[----:B------:R-:W-:-:S05]  /*4840*/  HADD2.F32 R28, -RZ, R27.H0_H0 ;  /* 0x2000001bff1c7230 */ /* 0x000fca0000004100 */
[----:B------:R-:W-:-:S04]  /*4850*/  FMUL R28, R28, R15 ;  /* 0x0000000f1c1c7220 */ /* 0x000fc80000400000 */
[----:B------:R-:W-:-:S05]  /*4860*/  FFMA R28, R57, R14, R28 ;  /* 0x0000000e391c7223 */ /* 0x000fca000000001c */
[----:B------:R-:W-:-:S05]  /*4870*/  F2FP.SATFINITE.E5M2.F32.PACK_AB_MERGE_C R27, RZ, R28, RZ ;  /* 0x0000001cff1b723e */ /* 0x000fca00048060ff */
[----:B------:R0:W-:Y:S01]  /*4880*/  @!P2 STG.E.U8 desc[UR20][R16.64+0x38], R27 ;  /* 0x0000381b1000a986 */ /* 0x0001e2000c101114 */
[----:B------:R-:W-:Y:S05]  /*4890*/  @P3 BRA `(.L_x_101) ;  /* 0x0000000000043947 */ /* 0x000fea0003800000 */
[----:B------:R0:W5:Y:S02]  /*48a0*/  LDG.E.U8 R26, desc[UR20][R4.64+0x39] ;  /* 0x00003914041a7981 */ /* 0x000164000c1e1100 */
.L_x_101:
[----:B------:R-:W-:Y:S05]  /*48b0*/  BSYNC B1 ;  /* 0x0000000000017941 */ /* 0x000fea0003800000 */
.L_x_100:
[----:B-----5:R-:W-:Y:S01]  /*48c0*/  LOP3.LUT R26, R26, 0xff, RZ, 0xc0, !PT ;  /* 0x000000ff1a1a7812 */ /* 0x020fe200078ec0ff */
[----:B------:R-:W-:Y:S01]  /*48d0*/  BSSY B1, `(.L_x_102) ;  /* 0x000000b000017945 */ /* 0x000fe20003800000 */
[----:B------:R-:W-:Y:S02]  /*48e0*/  ISETP.LT.OR P0, PT, R6, 0x9, !P0 ;  /* 0x000000090600780c */ /* 0x000fe40004701670 */
[----:B------:R-:W-:Y:S02]  /*48f0*/  F2FP.F16.E5M2.UNPACK_B R26, R26 ;  /* 0x0000001aff1a723e */ /* 0x000fe400020004ff */
[----:B0-2---:R-:W-:-:S03]  /*4900*/  PRMT R4, RZ, 0x7610, R4 ;  /* 0x00007610ff047816 */ /* 0x005fc60000000004 */
[----:B------:R-:W-:-:S05]  /*4910*/  HADD2.F32 R26, -RZ, R26.H0_H0 ;  /* 0x2000001aff1a7230 */ /* 0x000fca0000004100 */
[----:B------:R-:W-:-:S04]  /*4920*/  FMUL R5, R26, R15 ;  /* 0x0000000f1a057220 */ /* 0x000fc80000400000 */
[----:B------:R-:W-:-:S05]  /*4930*/  FFMA R5, R56, R14, R5 ;  /* 0x0000000e38057223 */ /* 0x000fca0000000005 */
[----:B------:R-:W-:-:S05]  /*4940*/  F2FP.SATFINITE.E5M2.F32.PACK_AB_MERGE_C R5, RZ, R5, RZ ;  /* 0x00000005ff05723e */ /* 0x000fca00048060ff */
[----:B------:R0:W-:Y:S01]  /*4950*/  @!P3 STG.E.U8 desc[UR20][R16.64+0x39], R5 ;  /* 0x000039051000b986 */ /* 0x0001e2000c101114 */
[----:B------:R-:W-:Y:S05]  /*4960*/  @P0 BRA `(.L_x_103) ;  /* 0x0000000000040947 */ /* 0x000fea0003800000 */
[----:B------:R2:W5:Y:S02]  /*4970*/  LDG.E.U8 R4, desc[UR20][R24.64+0x38] ;  /* 0x0000381418047981 */ /* 0x000564000c1e1100 */
.L_x_103:
[----:B------:R-:W-:Y:S05]  /*4980*/  BSYNC B1 ;  /* 0x0000000000017941 */ /* 0x000fea0003800000 */
.L_x_102:
[----:B-----5:R-:W-:Y:S01]  /*4990*/  LOP3.LUT R4, R4, 0xff, RZ, 0xc0, !PT ;  /* 0x000000ff04047812 */ /* 0x020fe200078ec0ff */
[----:B------:R-:W-:Y:S01]  /*49a0*/  BSSY B1, `(.L_x_104) ;  /* 0x000000b000017945 */ /* 0x000fe20003800000 */
[----:B------:R-:W-:Y:S02]  /*49b0*/  ISETP.LT.OR P1, PT, R6, 0x9, !P1 ;  /* 0x000000090600780c */ /* 0x000fe40004f21670 */
[----:B------:R-:W-:-:S05]  /*49c0*/  F2FP.F16.E5M2.UNPACK_B R4, R4 ;  /* 0x00000004ff04723e */ /* 0x000fca00020004ff */
[----:B------:R-:W-:-:S05]  /*49d0*/  HADD2.F32 R4, -RZ, R4.H0_H0 ;  /* 0x20000004ff047230 */ /* 0x000fca0000004100 */
[----:B------:R-:W-:-:S04]  /*49e0*/  FMUL R4, R4, R15 ;  /* 0x0000000f04047220 */ /* 0x000fc80000400000 */
[----:B------:R-:W-:-:S05]  /*49f0*/  FFMA R4, R23, R14, R4 ;  /* 0x0000000e17047223 */ /* 0x000fca0000000004 */
[----:B0-----:R-:W-:Y:S02]  /*4a00*/  F2FP.SATFINITE.E5M2.F32.PACK_AB_MERGE_C R5, RZ, R4, RZ ;  /* 0x00000004ff05723e */ /* 0x001fe400048060ff */
[----:B------:R-:W-:-:S03]  /*4a10*/  PRMT R4, RZ, 0x7610, R4 ;  /* 0x00007610ff047816 */ /* 0x000fc60000000004 */
[----:B------:R0:W-:Y:S01]  /*4a20*/  @!P0 STG.E.U8 desc[UR20][R18.64+0x38], R5 ;  /* 0x0000380512008986 */ /* 0x0001e2000c101114 */
[----:B------:R-:W-:Y:S05]  /*4a30*/  @P1 BRA `(.L_x_105) ;  /* 0x0000000000041947 */ /* 0x000fea0003800000 */
[----:B------:R0:W5:Y:S02]  /*4a40*/  LDG.E.U8 R4, desc[UR20][R24.64+0x39] ;  /* 0x0000391418047981 */ /* 0x000164000c1e1100 */
.L_x_105:
[----:B------:R-:W-:Y:S05]  /*4a50*/  BSYNC B1 ;  /* 0x0000000000017941 */ /* 0x000fea0003800000 */
.L_x_104:
[----:B------:R-:W-:Y:S05]  /*4a60*/  @P1 BRA `(.L_x_106) ;  /* 0x0000000800601947 */ /* 0x000fea0003800000 */
[----:B-----5:R-:W-:-:S04]  /*4a70*/  LOP3.LUT R4, R4, 0xff, RZ, 0xc0, !PT ;  /* 0x000000ff04047812 */ /* 0x020fc800078ec0ff */
[----:B------:R-:W-:-:S05]  /*4a80*/  F2FP.F16.E5M2.UNPACK_B R4, R4 ;  /* 0x00000004ff04723e */ /* 0x000fca00020004ff */
[----:B------:R-:W-:-:S05]  /*4a90*/  HADD2.F32 R4, -RZ, R4.H0_H0 ;  /* 0x20000004ff047230 */ /* 0x000fca0000004100 */
[----:B0-----:R-:W-:-:S04]  /*4aa0*/  FMUL R5, R4, R15 ;  /* 0x0000000f04057220 */ /* 0x001fc80000400000 */
[----:B------:R-:W-:-:S05]  /*4ab0*/  FFMA R5, R22, R14, R5 ;  /* 0x0000000e16057223 */ /* 0x000fca0000000005 */
[----:B------:R-:W-:-:S05]  /*4ac0*/  F2FP.SATFINITE.E5M2.F32.PACK_AB_MERGE_C R5, RZ, R5, RZ ;  /* 0x00000005ff05723e */ /* 0x000fca00048060ff */
[----:B------:R0:W-:Y:S01]  /*4ad0*/  STG.E.U8 desc[UR20][R18.64+0x39], R5 ;  /* 0x0000390512007986 */ /* 0x0001e2000c101114 */
[----:B------:R-:W-:Y:S05]  /*4ae0*/  BRA `(.L_x_106) ;  /* 0x0000000800407947 */ /* 0x000fea0003800000 */
.L_x_41:
[C---:B------:R-:W-:Y:S01]  /*4af0*/  ISETP.GE.AND P3, PT, R26.reuse, 0x1, PT ;  /* 0x000000011a00780c */ /* 0x040fe20003f66270 */
[-C--:B--2---:R-:W-:Y:S01]  /*4b00*/  FMUL R85, R85, R14.reuse ;  /* 0x0000000e55557220 */ /* 0x084fe20000400000 */
[----:B------:R-:W-:Y:S01]  /*4b10*/  ISETP.GE.AND P0, PT, R26, 0x2, PT ;  /* 0x000000021a00780c */ /* 0x000fe20003f06270 */
[-C--:B------:R-:W-:Y:S01]  /*4b20*/  FMUL R84, R84, R14.reuse ;  /* 0x0000000e54547220 */ /* 0x080fe20000400000 */
[C---:B------:R-:W-:Y:S01]  /*4b30*/  ISETP.LT.OR P1, PT, R6.reuse, 0x1, !P3 ;  /* 0x000000010600780c */ /* 0x040fe20005f21670 */
[-C--:B------:R-:W-:Y:S01]  /*4b40*/  FMUL R83, R83, R14.reuse ;  /* 0x0000000e53537220 */ /* 0x080fe20000400000 */
[----:B------:R-:W-:Y:S01]  /*4b50*/  ISETP.LT.OR P2, PT, R6, 0x1, !P0 ;  /* 0x000000010600780c */ /* 0x000fe20004741670 */
[-C--:B------:R-:W-:Y:S01]  /*4b60*/  FMUL R82, R82, R14.reuse ;  /* 0x0000000e52527220 */ /* 0x080fe20000400000 */
[----:B------:R-:W-:Y:S01]  /*4b70*/  ISETP.LT.OR P3, PT, R6, 0x9, !P3 ;  /* 0x000000090600780c */ /* 0x000fe20005f61670 */
[-C--:B------:R-:W-:Y:S01]  /*4b80*/  FMUL R81, R81, R14.reuse ;  /* 0x0000000e51517220 */ /* 0x080fe20000400000 */
[----:B------:R-:W-:Y:S01]  /*4b90*/  F2FP.SATFINITE.E5M2.F32.PACK_AB_MERGE_C R85, RZ, R85, RZ ;  /* 0x00000055ff55723e */ /* 0x000fe200048060ff */
[----:B------:R-:W-:Y:S01]  /*4ba0*/  FMUL R80, R80, R14 ;  /* 0x0000000e50507220 */ /* 0x000fe20000400000 */
[----:B------:R-:W-:Y:S01]  /*4bb0*/  F2FP.SATFINITE.E5M2.F32.PACK_AB_MERGE_C R5, RZ, R84, RZ ;  /* 0x00000054ff05723e */ /* 0x000fe200048060ff */
[-C--:B------:R-:W-:Y:S01]  /*4bc0*/  FMUL R79, R79, R14.reuse ;  /* 0x0000000e4f4f7220 */ /* 0x080fe20000400000 */
[----:B------:R-:W-:Y:S01]  /*4bd0*/  F2FP.SATFINITE.E5M2.F32.PACK_AB_MERGE_C R83, RZ, R83, RZ ;  /* 0x00000053ff53723e */ /* 0x000fe200048060ff */
[-C--:B------:R-:W-:Y:S01]  /*4be0*/  FMUL R78, R78, R14.reuse ;  /* 0x0000000e4e4e7220 */ /* 0x080fe20000400000 */
[----:B------:R-:W-:Y:S01]  /*4bf0*/  ISETP.LT.OR P0, PT, R6, 0x9, !P0 ;  /* 0x000000090600780c */ /* 0x000fe20004701670 */
[----:B------:R-:W-:Y:S01]  /*4c00*/  @!P1 STG.E.U8 desc[UR20][R16.64], R85 ;  /* 0x0000005510009986 */ /* 0x000fe2000c101114 */
[C---:B------:R-:W-:Y:S01]  /*4c10*/  ISETP.GE.AND P1, PT, R26.reuse, 0x9, PT ;  /* 0x000000091a00780c */ /* 0x040fe20003f26270 */
[-C--:B------:R-:W-:Y:S01]  /*4c20*/  FMUL R77, R77, R14.reuse ;  /* 0x0000000e4d4d7220 */ /* 0x080fe20000400000 */
[----:B------:R-:W-:Y:S01]  /*4c30*/  F2FP.SATFINITE.E5M2.F32.PACK_AB_MERGE_C R81, RZ, R81, RZ ;  /* 0x00000051ff51723e */ /* 0x000fe200048060ff */
[----:B------:R0:W-:Y:S01]  /*4c40*/  @!P2 STG.E.U8 desc[UR20][R16.64+0x1], R5 ;  /* 0x000001051000a986 */ /* 0x0001e2000c101114 */
[----:B------:R-:W-:Y:S01]  /*4c50*/  ISETP.GE.AND P2, PT, R26, 0xa, PT ;  /* 0x0000000a1a00780c */ /* 0x000fe20003f46270 */
[----:B------:R-:W-:Y:S01]  /*4c60*/  FMUL R76, R76, R14 ;  /* 0x0000000e4c4c7220 */ /* 0x000fe20000400000 */
[----:B------:R-:W-:Y:S01]  /*4c70*/  F2FP.SATFINITE.E5M2.F32.PACK_AB_MERGE_C R25, RZ, R80, RZ ;  /* 0x00000050ff19723e */ /* 0x000fe200048060ff */
[----:B------:R-:W-:Y:S01]  /*4c80*/  @!P3 STG.E.U8 desc[UR20][R18.64], R83 ;  /* 0x000000531200b986 */ /* 0x000fe2000c101114 */
[----:B------:R-:W-:Y:S01]  /*4c90*/  ISETP.LT.OR P3, PT, R6, 0x1, !P1 ;  /* 0x000000010600780c */ /* 0x000fe20004f61670 */
[-C--:B------:R-:W-:Y:S01]  /*4ca0*/  FMUL R74, R74, R14.reuse ;  /* 0x0000000e4a4a7220 */ /* 0x080fe20000400000 */
[C---:B------:R-:W-:Y:S01]  /*4cb0*/  ISETP.LT.OR P5, PT, R6.reuse, 0x1, !P2 ;  /* 0x000000010600780c */ /* 0x040fe200057a1670 */
[-C--:B------:R-:W-:Y:S01]  /*4cc0*/  FMUL R75, R75, R14.reuse ;  /* 0x0000000e4b4b7220 */ /* 0x080fe20000400000 */
[----:B------:R-:W-:Y:S01]  /*4cd0*/  ISETP.LT.OR P1, PT, R6, 0x9, !P1 ;  /* 0x000000090600780c */ /* 0x000fe20004f21670 */
[-C--:B------:R-:W-:Y:S01]  /*4ce0*/  FMUL R73, R73, R14.reuse ;  /* 0x0000000e49497220 */ /* 0x080fe20000400000 */
[----:B------:R-:W-:Y:S01]  /*4cf0*/  F2FP.SATFINITE.E5M2.F32.PACK_AB_MERGE_C R79, RZ, R79, RZ ;  /* 0x0000004fff4f723e */ /* 0x000fe200048060ff */
[----:B------:R-:W-:Y:S01]  /*4d00*/  FMUL R72, R72, R14 ;  /* 0x0000000e48487220 */ /* 0x000fe20000400000 */
[----:B0-----:R-:W-:Y:S01]  /*4d10*/  F2FP.SATFINITE.E5M2.F32.PACK_AB_MERGE_C R5, RZ, R82, RZ ;  /* 0x00000052ff05723e */ /* 0x001fe200048060ff */
[-C--:B------:R-:W-:Y:S01]  /*4d20*/  FMUL R70, R70, R14.reuse ;  /* 0x0000000e46467220 */ /* 0x080fe20000400000 */
[----:B------:R-:W-:Y:S01]  /*4d30*/  ISETP.LT.OR P2, PT, R6, 0x9, !P2 ;  /* 0x000000090600780c */ /* 0x000fe20005741670 */
[----:B------:R-:W-:Y:S01]  /*4d40*/  FMUL R71, R71, R14 ;  /* 0x0000000e47477220 */ /* 0x000fe20000400000 */
[----:B------:R-:W-:Y:S01]  /*4d50*/  F2FP.SATFINITE.E5M2.F32.PACK_AB_MERGE_C R27, RZ, R78, RZ ;  /* 0x0000004eff1b723e */ /* 0x000fe200048060ff */
[----:B------:R0:W-:Y:S01]  /*4d60*/  @!P0 STG.E.U8 desc[UR20][R18.64+0x1], R5 ;  /* 0x0000010512008986 */ /* 0x0001e2000c101114 */
[C---:B------:R-:W-:Y:S01]  /*4d70*/  ISETP.GE.AND P0, PT, R26.reuse, 0x11, PT ;  /* 0x000000111a00780c */ /* 0x040fe20003f06270 */
[-C--:B------:R-:W-:Y:S01]  /*4d80*/  FMUL R69, R69, R14.reuse ;  /* 0x0000000e45457220 */ /* 0x080fe20000400000 */
[----:B------:R-:W-:Y:S01]  /*4d90*/  F2FP.SATFINITE.E5M2.F32.PACK_AB_MERGE_C R77, RZ, R77, RZ ;  /* 0x0000004dff4d723e */ /* 0x000fe200048060ff */
[----:B------:R-:W-:Y:S01]  /*4da0*/  @!P3 STG.E.U8 desc[UR20][R16.64+0x8], R81 ;  /* 0x000008511000b986 */ /* 0x000fe2000c101114 */
[----:B------:R-:W-:Y:S01]  /*4db0*/  ISETP.GE.AND P3, PT, R26, 0x12, PT ;  /* 0x000000121a00780c */ /* 0x000fe20003f66270 */
[-C--:B------:R-:W-:Y:S01]  /*4dc0*/  FMUL R68, R68, R14.reuse ;  /* 0x0000000e44447220 */ /* 0x080fe20000400000 */
[----:B------:R-:W-:Y:S01]  /*4dd0*/  F2FP.SATFINITE.E5M2.F32.PACK_AB_MERGE_C R75, RZ, R75, RZ ;  /* 0x0000004bff4b723e */ /* 0x000fe200048060ff */
[----:B------:R1:W-:Y:S01]  /*4de0*/  @!P5 STG.E.U8 desc[UR20][R16.64+0x9], R25 ;  /* 0x000009191000d986 */ /* 0x0003e2000c101114 */
[C---:B------:R-:W-:Y:S01]  /*4df0*/  ISETP.LT.OR P5, PT, R6.reuse, 0x1, !P3 ;  /* 0x000000010600780c */ /* 0x040fe20005fa1670 */
[-C--:B------:R-:W-:Y:S01]  /*4e00*/  FMUL R67, R67, R14.reuse ;  /* 0x0000000e43437220 */ /* 0x080fe20000400000 */
[C---:B------:R-:W-:Y:S01]  /*4e10*/  ISETP.LT.OR P3, PT, R6.reuse, 0x9, !P3 ;  /* 0x000000090600780c */ /* 0x040fe20005f61670 */
[----:B------:R-:W-:Y:S01]  /*4e20*/  @!P1 STG.E.U8 desc[UR20][R18.64+0x8], R79 ;  /* 0x0000084f12009986 */ /* 0x000fe2000c101114 */
[----:B------:R-:W-:Y:S01]  /*4e30*/  ISETP.LT.OR P1, PT, R6, 0x1, !P0 ;  /* 0x000000010600780c */ /* 0x000fe20004721670 */
[----:B------:R-:W-:Y:S01]  /*4e40*/  FMUL R66, R66, R14 ;  /* 0x0000000e42427220 */ /* 0x000fe20000400000 */
[----:B0-----:R-:W-:Y:S01]  /*4e50*/  F2FP.SATFINITE.E5M2.F32.PACK_AB_MERGE_C R5, RZ, R76, RZ ;  /* 0x0000004cff05723e */ /* 0x001fe200048060ff */
[----:B------:R-:W-:Y:S01]  /*4e60*/  @!P2 STG.E.U8 desc[UR20][R18.64+0x9], R27 ;  /* 0x0000091b1200a986 */ /* 0x000fe2000c101114 */
[----:B------:R-:W-:Y:S01]  /*4e70*/  ISETP.GE.AND P2, PT, R26, 0x19, PT ;  /* 0x000000191a00780c */ /* 0x000fe20003f46270 */
[-C--:B------:R-:W-:Y:S01]  /*4e80*/  FMUL R65, R65, R14.reuse ;  /* 0x0000000e41417220 */ /* 0x080fe20000400000 */
[----:B------:R-:W-:Y:S01]  /*4e90*/  ISETP.LT.OR P0, PT, R6, 0x9, !P0 ;  /* 0x000000090600780c */ /* 0x000fe20004701670 */
[----:B------:R-:W-:Y:S01]  /*4ea0*/  FMUL R64, R64, R14 ;  /* 0x0000000e40407220 */ /* 0x000fe20000400000 */
[----:B------:R-:W-:Y:S01]  /*4eb0*/  ISETP.LT.OR P6, PT, R6, 0x1, !P2 ;  /* 0x000000010600780c */ /* 0x000fe200057c1670 */
[----:B------:R0:W-:Y:S01]  /*4ec0*/  @!P5 STG.E.U8 desc[UR20][R16.64+0x11], R5 ;  /* 0x000011051000d986 */ /* 0x0001e2000c101114 */
[----:B-1----:R-:W-:Y:S01]  /*4ed0*/  F2FP.SATFINITE.E5M2.F32.PACK_AB_MERGE_C R25, RZ, R74, RZ ;  /* 0x0000004aff19723e */ /* 0x002fe200048060ff */
[-C--:B------:R-:W-:Y:S01]  /*4ee0*/  FMUL R62, R62, R14.reuse ;  /* 0x0000000e3e3e7220 */ /* 0x080fe20000400000 */
[----:B------:R-:W-:Y:S01]  /*4ef0*/  F2FP.SATFINITE.E5M2.F32.PACK_AB_MERGE_C R73, RZ, R73, RZ ;  /* 0x00000049ff49723e */ /* 0x000fe200048060ff */
[----:B------:R-:W-:Y:S01]  /*4f00*/  @!P1 STG.E.U8 desc[UR20][R16.64+0x10], R77 ;  /* 0x0000104d10009986 */ /* 0x000fe2000c101114 */
[----:B------:R-:W-:Y:S01]  /*4f10*/  ISETP.GE.AND P1, PT, R26, 0x1a, PT ;  /* 0x0000001a1a00780c */ /* 0x000fe20003f26270 */
[-C--:B------:R-:W-:Y:S01]  /*4f20*/  FMUL R63, R63, R14.reuse ;  /* 0x0000000e3f3f7220 */ /* 0x080fe20000400000 */
[C---:B------:R-:W-:Y:S01]  /*4f30*/  ISETP.LT.OR P2, PT, R6.reuse, 0x9, !P2 ;  /* 0x000000090600780c */ /* 0x040fe20005741670 */
[----:B------:R1:W-:Y:S01]  /*4f40*/  @!P3 STG.E.U8 desc[UR20][R18.64+0x11], R25 ;  /* 0x000011191200b986 */ /* 0x0003e2000c101114 */
[C---:B------:R-:W-:Y:S01]  /*4f50*/  ISETP.LT.OR P5, PT, R6.reuse, 0x1, !P1 ;  /* 0x000000010600780c */ /* 0x040fe20004fa1670 */
[----:B------:R-:W-:Y:S01]  /*4f60*/  FMUL R61, R61, R14 ;  /* 0x0000000e3d3d7220 */ /* 0x000fe20000400000 */
[----:B------:R-:W-:Y:S01]  /*4f70*/  ISETP.LT.OR P3, PT, R6, 0x9, !P1 ;  /* 0x000000090600780c */ /* 0x000fe20004f61670 */
[----:B------:R-:W-:Y:S01]  /*4f80*/  @!P0 STG.E.U8 desc[UR20][R18.64+0x10], R75 ;  /* 0x0000104b12008986 */ /* 0x000fe2000c101114 */
[----:B0-----:R-:W-:Y:S01]  /*4f90*/  F2FP.SATFINITE.E5M2.F32.PACK_AB_MERGE_C R5, RZ, R72, RZ ;  /* 0x00000048ff05723e */ /* 0x001fe200048060ff */
[-C--:B------:R-:W-:Y:S01]  /*4fa0*/  FMUL R60, R60, R14.reuse ;  /* 0x0000000e3c3c7220 */ /* 0x080fe20000400000 */
[C---:B------:R-:W-:Y:S01]  /*4fb0*/  ISETP.GE.AND P0, PT, R26.reuse, 0x21, PT ;  /* 0x000000211a00780c */ /* 0x040fe20003f06270 */
[----:B------:R-:W-:Y:S01]  /*4fc0*/  @!P6 STG.E.U8 desc[UR20][R16.64+0x18], R73 ;  /* 0x000018491000e986 */ /* 0x000fe2000c101114 */
[----:B------:R-:W-:Y:S01]  /*4fd0*/  ISETP.GE.AND P1, PT, R26, 0x22, PT ;  /* 0x000000221a00780c */ /* 0x000fe20003f26270 */
[-C--:B------:R-:W-:Y:S01]  /*4fe0*/  FMUL R59, R59, R14.reuse ;  /* 0x0000000e3b3b7220 */ /* 0x080fe20000400000 */
[----:B------:R-:W-:Y:S01]  /*4ff0*/  ISETP.LT.OR P6, PT, R6, 0x1, !P0 ;  /* 0x000000010600780c */ /* 0x000fe200047c1670 */
[----:B------:R-:W-:Y:S01]  /*5000*/  FMUL R58, R58, R14 ;  /* 0x0000000e3a3a7220 */ /* 0x000fe20000400000 */
[----:B-1----:R-:W-:Y:S01]  /*5010*/  F2FP.SATFINITE.E5M2.F32.PACK_AB_MERGE_C R25, RZ, R70, RZ ;  /* 0x00000046ff19723e */ /* 0x002fe200048060ff */
[----:B------:R0:W-:Y:S01]  /*5020*/  @!P5 STG.E.U8 desc[UR20][R16.64+0x19], R5 ;  /* 0x000019051000d986 */ /* 0x0001e2000c101114 */
[----:B------:R-:W-:Y:S01]  /*5030*/  ISETP.LT.OR P5, PT, R6, 0x1, !P1 ;  /* 0x000000010600780c */ /* 0x000fe20004fa1670 */
[-C--:B------:R-:W-:Y:S01]  /*5040*/  FMUL R57, R57, R14.reuse ;  /* 0x0000000e39397220 */ /* 0x080fe20000400000 */
[----:B------:R-:W-:Y:S01]  /*5050*/  F2FP.SATFINITE.E5M2.F32.PACK_AB_MERGE_C R71, RZ, R71, RZ ;  /* 0x00000047ff47723e */ /* 0x000fe200048060ff */
[----:B------:R1:W-:Y:S01]  /*5060*/  @!P3 STG.E.U8 desc[UR20][R18.64+0x19], R25 ;  /* 0x000019191200b986 */ /* 0x0003e2000c101114 */
[----:B------:R-:W-:Y:S01]  /*5070*/  F2FP.SATFINITE.E5M2.F32.PACK_AB_MERGE_C R69, RZ, R69, RZ ;  /* 0x00000045ff45723e */ /* 0x000fe200048060ff */
[----:B------:R-:W-:Y:S01]  /*5080*/  FMUL R56, R56, R14 ;  /* 0x0000000e38387220 */ /* 0x000fe20000400000 */
[----:B------:R-:W-:Y:S01]  /*5090*/  F2FP.SATFINITE.E5M2.F32.PACK_AB_MERGE_C R27, RZ, R68, RZ ;  /* 0x00000044ff1b723e */ /* 0x000fe200048060ff */
[----:B------:R-:W-:Y:S01]  /*50a0*/  @!P2 STG.E.U8 desc[UR20][R18.64+0x18], R71 ;  /* 0x000018471200a986 */ /* 0x000fe2000c101114 */
[----:B------:R-:W-:Y:S01]  /*50b0*/  ISETP.LT.OR P3, PT, R6, 0x9, !P1 ;  /* 0x000000090600780c */ /* 0x000fe20004f61670 */
[-C--:B------:R-:W-:Y:S01]  /*50c0*/  FMUL R23, R23, R14.reuse ;  /* 0x0000000e17177220 */ /* 0x080fe20000400000 */
[----:B------:R-:W-:Y:S01]  /*50d0*/  ISETP.GE.AND P2, PT, R26, 0x29, PT ;  /* 0x000000291a00780c */ /* 0x000fe20003f46270 */
[----:B------:R-:W-:Y:S01]  /*50e0*/  @!P6 STG.E.U8 desc[UR20][R16.64+0x20], R69 ;  /* 0x000020451000e986 */ /* 0x000fe2000c101114 */
[----:B------:R-:W-:Y:S01]  /*50f0*/  ISETP.LT.OR P0, PT, R6, 0x9, !P0 ;  /* 0x000000090600780c */ /* 0x000fe20004701670 */
[----:B------:R-:W-:Y:S01]  /*5100*/  FMUL R22, R22, R14 ;  /* 0x0000000e16167220 */ /* 0x000fe20000400000 */
[----:B------:R-:W-:Y:S01]  /*5110*/  ISETP.GE.AND P1, PT, R26, 0x2a, PT ;  /* 0x0000002a1a00780c */ /* 0x000fe20003f26270 */
[----:B------:R-:W-:Y:S01]  /*5120*/  @!P5 STG.E.U8 desc[UR20][R16.64+0x21], R27 ;  /* 0x0000211b1000d986 */ /* 0x000fe2000c101114 */
[----:B------:R-:W-:-:S02]  /*5130*/  ISETP.LT.OR P6, PT, R6, 0x1, !P2 ;  /* 0x000000010600780c */ /* 0x000fc400057c1670 */
[C---:B------:R-:W-:Y:S02]  /*5140*/  ISETP.LT.OR P5, PT, R6.reuse, 0x1, !P1 ;  /* 0x000000010600780c */ /* 0x040fe40004fa1670 */
[----:B------:R-:W-:Y:S02]  /*5150*/  F2FP.SATFINITE.E5M2.F32.PACK_AB_MERGE_C R67, RZ, R67, RZ ;  /* 0x00000043ff43723e */ /* 0x000fe400048060ff */
[----:B0-----:R-:W-:Y:S02]  /*5160*/  F2FP.SATFINITE.E5M2.F32.PACK_AB_MERGE_C R5, RZ, R66, RZ ;  /* 0x00000042ff05723e */ /* 0x001fe400048060ff */
[----:B------:R-:W-:Y:S01]  /*5170*/  F2FP.SATFINITE.E5M2.F32.PACK_AB_MERGE_C R65, RZ, R65, RZ ;  /* 0x00000041ff41723e */ /* 0x000fe200048060ff */
[----:B------:R-:W-:Y:S01]  /*5180*/  @!P0 STG.E.U8 desc[UR20][R18.64+0x20], R67 ;  /* 0x0000204312008986 */ /* 0x000fe2000c101114 */
[----:B-1----:R-:W-:Y:S02]  /*5190*/  F2FP.SATFINITE.E5M2.F32.PACK_AB_MERGE_C R25, RZ, R64, RZ ;  /* 0x00000040ff19723e */ /* 0x002fe400048060ff */
[C---:B------:R-:W-:Y:S01]  /*51a0*/  ISETP.LT.OR P1, PT, R6.reuse, 0x9, !P1 ;  /* 0x000000090600780c */ /* 0x040fe20004f21670 */
[----:B------:R0:W-:Y:S01]  /*51b0*/  @!P3 STG.E.U8 desc[UR20][R18.64+0x21], R5 ;  /* 0x000021051200b986 */ /* 0x0001e2000c101114 */
[----:B------:R-:W-:-:S02]  /*51c0*/  ISETP.LT.OR P2, PT, R6, 0x9, !P2 ;  /* 0x000000090600780c */ /* 0x000fc40005741670 */
[C---:B------:R-:W-:Y:S01]  /*51d0*/  ISETP.GE.AND P3, PT, R26.reuse, 0x31, PT ;  /* 0x000000311a00780c */ /* 0x040fe20003f66270 */
[----:B------:R-:W-:Y:S01]  /*51e0*/  @!P6 STG.E.U8 desc[UR20][R16.64+0x28], R65 ;  /* 0x000028411000e986 */ /* 0x000fe2000c101114 */
[----:B------:R-:W-:Y:S02]  /*51f0*/  ISETP.GE.AND P0, PT, R26, 0x32, PT ;  /* 0x000000321a00780c */ /* 0x000fe40003f06270 */
[----:B------:R-:W-:Y:S01]  /*5200*/  F2FP.SATFINITE.E5M2.F32.PACK_AB_MERGE_C R63, RZ, R63, RZ ;  /* 0x0000003fff3f723e */ /* 0x000fe200048060ff */
[----:B------:R1:W-:Y:S01]  /*5210*/  @!P5 STG.E.U8 desc[UR20][R16.64+0x29], R25 ;  /* 0x000029191000d986 */ /* 0x0003e2000c101114 */
[C---:B------:R-:W-:Y:S02]  /*5220*/  ISETP.LT.OR P5, PT, R6.reuse, 0x1, !P3 ;  /* 0x000000010600780c */ /* 0x040fe40005fa1670 */
[----:B------:R-:W-:Y:S02]  /*5230*/  ISETP.LT.OR P6, PT, R6, 0x1, !P0 ;  /* 0x000000010600780c */ /* 0x000fe400047c1670 */
[----:B0-----:R-:W-:Y:S01]  /*5240*/  F2FP.SATFINITE.E5M2.F32.PACK_AB_MERGE_C R5, RZ, R62, RZ ;  /* 0x0000003eff05723e */ /* 0x001fe200048060ff */
[----:B------:R-:W-:Y:S01]  /*5250*/  @!P2 STG.E.U8 desc[UR20][R18.64+0x28], R63 ;  /* 0x0000283f1200a986 */ /* 0x000fe2000c101114 */
[----:B------:R-:W-:-:S02]  /*5260*/  F2FP.SATFINITE.E5M2.F32.PACK_AB_MERGE_C R61, RZ, R61, RZ ;  /* 0x0000003dff3d723e */ /* 0x000fc400048060ff */
[----:B------:R-:W-:Y:S01]  /*5270*/  ISETP.GE.AND P2, PT, R26, 0x3a, PT ;  /* 0x0000003a1a00780c */ /* 0x000fe20003f46270 */
[----:B------:R0:W-:Y:S01]  /*5280*/  @!P1 STG.E.U8 desc[UR20][R18.64+0x29], R5 ;  /* 0x0000290512009986 */ /* 0x0001e2000c101114 */
[----:B------:R-:W-:Y:S02]  /*5290*/  ISETP.LT.OR P1, PT, R6, 0x9, !P3 ;  /* 0x000000090600780c */ /* 0x000fe40005f21670 */
[----:B-1----:R-:W-:Y:S01]  /*52a0*/  F2FP.SATFINITE.E5M2.F32.PACK_AB_MERGE_C R25, RZ, R60, RZ ;  /* 0x0000003cff19723e */ /* 0x002fe200048060ff */
[----:B------:R-:W-:Y:S01]  /*52b0*/  @!P5 STG.E.U8 desc[UR20][R16.64+0x30], R61 ;  /* 0x0000303d1000d986 */ /* 0x000fe2000c101114 */
[----:B------:R-:W-:Y:S02]  /*52c0*/  ISETP.GE.AND P3, PT, R26, 0x39, PT ;  /* 0x000000391a00780c */ /* 0x000fe40003f66270 */
[C---:B------:R-:W-:Y:S01]  /*52d0*/  ISETP.LT.OR P0, PT, R6.reuse, 0x9, !P0 ;  /* 0x000000090600780c */ /* 0x040fe20004701670 */
[----:B------:R1:W-:Y:S01]  /*52e0*/  @!P6 STG.E.U8 desc[UR20][R16.64+0x31], R25 ;  /* 0x000031191000e986 */ /* 0x0003e2000c101114 */
[----:B------:R-:W-:-:S02]  /*52f0*/  ISETP.LT.OR P5, PT, R6, 0x1, !P3 ;  /* 0x000000010600780c */ /* 0x000fc40005fa1670 */
[C---:B------:R-:W-:Y:S02]  /*5300*/  ISETP.LT.OR P6, PT, R6.reuse, 0x1, !P2 ;  /* 0x000000010600780c */ /* 0x040fe400057c1670 */
[C---:B------:R-:W-:Y:S02]  /*5310*/  ISETP.LT.OR P3, PT, R6.reuse, 0x9, !P3 ;  /* 0x000000090600780c */ /* 0x040fe40005f61670 */
[----:B------:R-:W-:Y:S02]  /*5320*/  ISETP.LT.OR P2, PT, R6, 0x9, !P2 ;  /* 0x000000090600780c */ /* 0x000fe40005741670 */
[----:B------:R-:W-:Y:S02]  /*5330*/  F2FP.SATFINITE.E5M2.F32.PACK_AB_MERGE_C R59, RZ, R59, RZ ;  /* 0x0000003bff3b723e */ /* 0x000fe400048060ff */
[----:B0-----:R-:W-:Y:S02]  /*5340*/  F2FP.SATFINITE.E5M2.F32.PACK_AB_MERGE_C R5, RZ, R58, RZ ;  /* 0x0000003aff05723e */ /* 0x001fe400048060ff */
[----:B------:R-:W-:Y:S01]  /*5350*/  F2FP.SATFINITE.E5M2.F32.PACK_AB_MERGE_C R57, RZ, R57, RZ ;  /* 0x00000039ff39723e */ /* 0x000fe200048060ff */
[----:B------:R0:W-:Y:S01]  /*5360*/  @!P1 STG.E.U8 desc[UR20][R18.64+0x30], R59 ;  /* 0x0000303b12009986 */ /* 0x0001e2000c101114 */
[----:B-1----:R-:W-:-:S02]  /*5370*/  F2FP.SATFINITE.E5M2.F32.PACK_AB_MERGE_C R25, RZ, R56, RZ ;  /* 0x00000038ff19723e */ /* 0x002fc400048060ff */
[----:B------:R-:W-:Y:S01]  /*5380*/  F2FP.SATFINITE.E5M2.F32.PACK_AB_MERGE_C R23, RZ, R23, RZ ;  /* 0x00000017ff17723e */ /* 0x000fe200048060ff */
[----:B------:R0:W-:Y:S01]  /*5390*/  @!P0 STG.E.U8 desc[UR20][R18.64+0x31], R5 ;  /* 0x0000310512008986 */ /* 0x0001e2000c101114 */
[----:B------:R-:W-:-:S03]  /*53a0*/  F2FP.SATFINITE.E5M2.F32.PACK_AB_MERGE_C R27, RZ, R22, RZ ;  /* 0x00000016ff1b723e */ /* 0x000fc600048060ff */
[----:B------:R0:W-:Y:S04]  /*53b0*/  @!P5 STG.E.U8 desc[UR20][R16.64+0x38], R57 ;  /* 0x000038391000d986 */ /* 0x0001e8000c101114 */
[----:B------:R0:W-:Y:S04]  /*53c0*/  @!P6 STG.E.U8 desc[UR20][R16.64+0x39], R25 ;  /* 0x000039191000e986 */ /* 0x0001e8000c101114 */
[----:B------:R0:W-:Y:S04]  /*53d0*/  @!P3 STG.E.U8 desc[UR20][R18.64+0x38], R23 ;  /* 0x000038171200b986 */ /* 0x0001e8000c101114 */
[----:B------:R0:W-:Y:S02]  /*53e0*/  @!P2 STG.E.U8 desc[UR20][R18.64+0x39], R27 ;  /* 0x0000391b1200a986 */ /* 0x0001e4000c101114 */
.L_x_106:
[----:B------:R-:W-:Y:S05]  /*53f0*/  BSYNC B0 ;  /* 0x0000000000007941 */ /* 0x000fea0003800000 */
.L_x_40:
[C---:B------:R-:W-:Y:S01]  /*5400*/  LEA R2, P0, R8.reuse, R2, 0x1 ;  /* 0x0000000208027211 */ /* 0x040fe200078008ff */
[----:B------:R-:W-:Y:S01]  /*5410*/  ULDC.64 UR6, c[0x0][0x650] ;  /* 0x0001940000067ab9 */ /* 0x000fe20000000a00 */
[----:B-----5:R-:W-:Y:S01]  /*5420*/  IMAD.U32 R4, RZ, RZ, UR16 ;  /* 0x00000010ff047e24 */ /* 0x020fe2000f8e00ff */
[----:B0-----:R-:W-:Y:S01]  /*5430*/  PRMT R16, RZ, 0x7610, R16 ;  /* 0x00007610ff107816 */ /* 0x001fe20000000010 */
[----:B------:R-:W-:Y:S01]  /*5440*/  IMAD.MOV.U32 R6, RZ, RZ, -0x1 ;  /* 0xffffffffff067424 */ /* 0x000fe200078e00ff */
[----:B------:R-:W-:Y:S01]  /*5450*/  LEA.HI.X R3, R8, R3, R0, 0x1, P0 ;  /* 0x0000000308037211 */ /* 0x000fe200000f0c00 */
[----:B------:R0:W-:Y:S01]  /*5460*/  SYNCS.ARRIVE.TRANS64.A1T0 RZ, [R4+UR23], RZ ;  /* 0x000000ff04ff79a7 */ /* 0x0001e20008100017 */
[----:B------:R-:W-:Y:S01]  /*5470*/  ISETP.GE.U32.AND P0, PT, R2, UR6, PT ;  /* 0x0000000602007c0c */ /* 0x000fe2000bf06070 */
[----:B------:R-:W-:-:S03]  /*5480*/  IMAD.MOV.U32 R5, RZ, RZ, -0x1 ;  /* 0xffffffffff057424 */ /* 0x000fc600078e00ff */
[----:B------:R-:W-:Y:S01]  /*5490*/  ISETP.GE.U32.AND.EX P0, PT, R3, UR7, PT, P0 ;  /* 0x0000000703007c0c */ /* 0x000fe2000bf06100 */
[----:B0-----:R-:W-:-:S12]  /*54a0*/  IMAD.MOV.U32 R4, RZ, RZ, -0x1 ;  /* 0xffffffffff047424 */ /* 0x001fd800078e00ff */
[----:B------:R-:W-:Y:S05]  /*54b0*/  @P0 BRA `(.L_x_107) ;  /* 0x0000000400600947 */ /* 0x000fea0003800000 */
[----:B------:R-:W0:Y:S01]  /*54c0*/  S2R R28, SR_CTAID.X ;  /* 0x00000000001c7919 */ /* 0x000e220000002500 */
[----:B------:R-:W5:Y:S01]  /*54d0*/  LDC.64 R22, c[0x0][0x628] ;  /* 0x00018a00ff167b82 */ /* 0x000f620000000a00 */
[----:B------:R-:W-:Y:S01]  /*54e0*/  ULDC UR6, c[0x0][0x150] ;  /* 0x0000540000067ab9 */ /* 0x000fe20000000800 */
[----:B-1----:R-:W-:Y:S01]  /*54f0*/  IMAD.MOV.U32 R18, RZ, RZ, R2 ;  /* 0x000000ffff127224 */ /* 0x002fe200078e0002 */
[----:B------:R-:W1:Y:S01]  /*5500*/  S2R R30, SR_CTAID.Y ;  /* 0x00000000001e7919 */ /* 0x000e620000002600 */
[----:B------:R-:W-:-:S04]  /*5510*/  IMAD.MOV.U32 R19, RZ, RZ, R3 ;  /* 0x000000ffff137224 */ /* 0x000fc800078e0003 */
[----:B------:R-:W1:Y:S08]  /*5520*/  LDC R31, c[0x0][0x144] ;  /* 0x00005100ff1f7b82 */ /* 0x000e700000000800 */
[----:B------:R-:W1:Y:S08]  /*5530*/  LDC R6, c[0x0][0x630] ;  /* 0x00018c00ff067b82 */ /* 0x000e700000000800 */
[----:B------:R-:W1:Y:S01]  /*5540*/  LDC.64 R26, c[0x0][0x620] ;  /* 0x00018800ff1a7b82 */ /* 0x000e620000000a00 */
[----:B-----5:R-:W-:-:S04]  /*5550*/  ISETP.NE.U32.AND P0, PT, R22, RZ, PT ;  /* 0x000000ff1600720c */ /* 0x020fc80003f05070 */
[----:B------:R-:W-:Y:S02]  /*5560*/  ISETP.NE.AND.EX P0, PT, R23, RZ, PT, P0 ;  /* 0x000000ff1700720c */ /* 0x000fe40003f05300 */
[----:B0-----:R-:W-:-:S05]  /*5570*/  I2FP.F32.U32 R4, R28 ;  /* 0x0000001c00047245 */ /* 0x001fca0000201000 */
[----:B------:R-:W-:-:S04]  /*5580*/  FMUL R4, R4, UR6 ;  /* 0x0000000604047c20 */ /* 0x000fc80008400000 */
[----:B------:R0:W0:Y:S02]  /*5590*/  F2I.U32.TRUNC.NTZ R29, R4 ;  /* 0x00000004001d7305 */ /* 0x000024000020f000 */
[----:B------:R-:W-:Y:S05]  /*55a0*/  @!P0 BRA `(.L_x_108) ;  /* 0x0000000000288947 */ /* 0x000fea0003800000 */
[----:B------:R-:W5:Y:S02]  /*55b0*/  LDC R5, c[0x0][0x634] ;  /* 0x00018d00ff057b82 */ /* 0x000f640000000800 */
[----:B-----5:R-:W-:-:S05]  /*55c0*/  IADD3 R19, P0, R2, R5, RZ ;  /* 0x0000000502137210 */ /* 0x020fca0007f1e0ff */
[----:B--234-:R-:W-:-:S04]  /*55d0*/  IMAD.X R25, RZ, RZ, R3, P0 ;  /* 0x000000ffff197224 */ /* 0x01cfc800000e0603 */
[----:B0-----:R-:W-:-:S04]  /*55e0*/  IMAD.WIDE.U32 R4, R25, R22, RZ ;  /* 0x0000001619047225 */ /* 0x001fc800078e00ff */
[----:B------:R-:W-:-:S04]  /*55f0*/  IMAD.WIDE.U32 R16, P0, R19, R23, R4 ;  /* 0x0000001713107225 */ /* 0x000fc80007800004 */
[----:B------:R-:W-:-:S04]  /*5600*/  IMAD.WIDE.U32 R4, R19, R22, RZ ;  /* 0x0000001613047225 */ /* 0x000fc800078e00ff */
[----:B------:R-:W-:Y:S01]  /*5610*/  IMAD.X R19, RZ, RZ, RZ, P0 ;  /* 0x000000ffff137224 */ /* 0x000fe200000e06ff */
[----:B------:R-:W-:Y:S01]  /*5620*/  IADD3 RZ, P0, R5, R16, RZ ;  /* 0x0000001005ff7210 */ /* 0x000fe20007f1e0ff */
[----:B------:R-:W-:-:S04]  /*5630*/  IMAD.MOV.U32 R18, RZ, RZ, R17 ;  /* 0x000000ffff127224 */ /* 0x000fc800078e0011 */
[----:B------:R-:W-:-:S08]  /*5640*/  IMAD.WIDE.U32.X R18, R25, R23, R18, P0 ;  /* 0x0000001719127225 */ /* 0x000fd000000e0412 */
.L_x_108:
[-CC-:B-1234-:R-:W-:Y:S01]  /*5650*/  SHF.R.U64 R24, R18, R6.reuse, R19.reuse ;  /* 0x0000000612187219 */ /* 0x19efe20000001213 */
[----:B------:R-:W1:Y:S01]  /*5660*/  LDC.64 R34, c[0x0][0x640] ;  /* 0x00019000ff227b82 */ /* 0x000e620000000a00 */
[----:B0-----:R-:W-:Y:S01]  /*5670*/  SHF.R.U32.HI R4, RZ, R6, R19 ;  /* 0x00000006ff047219 */ /* 0x001fe20000011613 */
[----:B------:R-:W-:Y:S01]  /*5680*/  IMAD.MOV R29, RZ, RZ, -R29 ;  /* 0x000000ffff1d7224 */ /* 0x000fe200078e0a1d */
[----:B------:R-:W-:Y:S01]  /*5690*/  IADD3 R17, P0, RZ, -R24, RZ ;  /* 0x80000018ff117210 */ /* 0x000fe20007f1e0ff */
[----:B------:R-:W-:Y:S01]  /*56a0*/  ULDC UR6, c[0x0][0x154] ;  /* 0x0000550000067ab9 */ /* 0x000fe20000000800 */
[----:B------:R-:W-:Y:S02]  /*56b0*/  IMAD.MOV.U32 R19, RZ, RZ, 0x1 ;  /* 0x00000001ff137424 */ /* 0x000fe400078e00ff */
[----:B------:R-:W-:Y:S01]  /*56c0*/  IMAD R29, R31, R29, R28 ;  /* 0x0000001d1f1d7224 */ /* 0x000fe200078e021c */
[----:B------:R-:W0:Y:S01]  /*56d0*/  LDC R16, c[0x0][0x618] ;  /* 0x00018600ff107b82 */ /* 0x000e220000000800 */
[----:B------:R-:W-:-:S04]  /*56e0*/  IMAD.X R5, RZ, RZ, ~R4, P0 ;  /* 0x000000ffff057224 */ /* 0x000fc800000e0e04 */
[-C--:B------:R-:W-:Y:S02]  /*56f0*/  IMAD R6, R5, R26.reuse, RZ ;  /* 0x0000001a05067224 */ /* 0x080fe400078e02ff */
[C---:B------:R-:W-:Y:S01]  /*5700*/  IMAD.WIDE.U32 R4, R17.reuse, R26, R2 ;  /* 0x0000001a11047225 */ /* 0x040fe200078e0002 */
[----:B------:R-:W2:Y:S03]  /*5710*/  LDC R18, c[0x0][0x608] ;  /* 0x00018200ff127b82 */ /* 0x000ea60000000800 */
[----:B------:R-:W-:Y:S01]  /*5720*/  IMAD R17, R17, R27, R6 ;  /* 0x0000001b11117224 */ /* 0x000fe200078e0206 */
[----:B------:R-:W-:-:S03]  /*5730*/  I2FP.F32.U32 R6, R30 ;  /* 0x0000001e00067245 */ /* 0x000fc60000201000 */
[----:B------:R-:W-:Y:S01]  /*5740*/  IMAD.IADD R5, R5, 0x1, R17 ;  /* 0x0000000105057824 */ /* 0x000fe200078e0211 */
[----:B------:R-:W3:Y:S01]  /*5750*/  LDC R32, c[0x0][0x658] ;  /* 0x00019600ff207b82 */ /* 0x000ee20000000800 */
[----:B-1----:R-:W-:Y:S01]  /*5760*/  ISETP.NE.U32.AND P0, PT, R34, RZ, PT ;  /* 0x000000ff2200720c */ /* 0x002fe20003f05070 */
[----:B------:R-:W-:-:S03]  /*5770*/  IMAD.MOV.U32 R17, RZ, RZ, -0x1 ;  /* 0xffffffffff117424 */ /* 0x000fc600078e00ff */
[----:B------:R-:W-:-:S03]  /*5780*/  ISETP.NE.AND.EX P0, PT, R35, RZ, PT, P0 ;  /* 0x000000ff2300720c */ /* 0x000fc60003f05300 */
[----:B------:R-:W1:Y:S01]  /*5790*/  LDC R27, c[0x0][0x148] ;  /* 0x00005200ff1b7b82 */ /* 0x000e620000000800 */
[-CC-:B0-----:R-:W-:Y:S02]  /*57a0*/  SHF.R.U64 R22, R4, R16.reuse, R5.reuse ;  /* 0x0000001004167219 */ /* 0x181fe40000001205 */
[----:B------:R-:W-:Y:S01]  /*57b0*/  SHF.R.U32.HI R5, RZ, R16, R5 ;  /* 0x00000010ff057219 */ /* 0x000fe20000011605 */
[----:B------:R-:W-:-:S04]  /*57c0*/  FMUL R16, R6, UR6 ;  /* 0x0000000606107c20 */ /* 0x000fc80008400000 */
[----:B------:R-:W0:Y:S01]  /*57d0*/  LDC R28, c[0x0][0x600] ;  /* 0x00018000ff1c7b82 */ /* 0x000e220000000800 */
[----:B------:R4:W0:Y:S01]  /*57e0*/  F2I.U32.TRUNC.NTZ R25, R16 ;  /* 0x0000001000197305 */ /* 0x000822000020f000 */
[-CC-:B--2---:R-:W-:Y:S02]  /*57f0*/  SHF.R.U64 R6, R22, R18.reuse, R5.reuse ;  /* 0x0000001216067219 */ /* 0x184fe40000001205 */
[----:B------:R-:W-:-:S04]  /*5800*/  SHF.R.U32.HI R5, RZ, R18, R5 ;  /* 0x00000012ff057219 */ /* 0x000fc80000011605 */
[----:B------:R-:W2:Y:S01]  /*5810*/  LDC R33, c[0x0][0x648] ;  /* 0x00019200ff217b82 */ /* 0x000ea20000000800 */
[-CC-:B---3--:R-:W-:Y:S02]  /*5820*/  SHF.R.U64 R26, R6, R32.reuse, R5.reuse ;  /* 0x00000020061a7219 */ /* 0x188fe40000001205 */
[-C--:B------:R-:W-:Y:S02]  /*5830*/  SHF.L.U32 R17, R17, R32.reuse, RZ ;  /* 0x0000002011117219 */ /* 0x080fe400000006ff */
[-C--:B------:R-:W-:Y:S01]  /*5840*/  SHF.R.U32.HI R5, RZ, R32.reuse, R5 ;  /* 0x00000020ff057219 */ /* 0x080fe20000011605 */
[----:B------:R-:W-:Y:S01]  /*5850*/  IMAD.MOV.U32 R4, RZ, RZ, R26 ;  /* 0x000000ffff047224 */ /* 0x000fe200078e001a */
[----:B------:R-:W-:Y:S01]  /*5860*/  SHF.L.U32 R32, R19, R32, RZ ;  /* 0x0000002013207219 */ /* 0x000fe200000006ff */
[----:B------:R-:W3:Y:S01]  /*5870*/  LDC R36, c[0x0][0x638] ;  /* 0x00018e00ff247b82 */ /* 0x000ee20000000800 */
[----:B------:R-:W-:-:S07]  /*5880*/  LOP3.LUT R31, RZ, R17, RZ, 0x33, !PT ;  /* 0x00000011ff1f7212 */ /* 0x000fce00078e33ff */
[----:B------:R-:W0:Y:S01]  /*5890*/  LDC R37, c[0x0][0x610] ;  /* 0x00018400ff257b82 */ /* 0x000e220000000800 */
[----:B----4-:R-:W-:Y:S05]  /*58a0*/  @!P0 BRA `(.L_x_109) ;  /* 0x0000000000288947 */ /* 0x010fea0003800000 */
[----:B------:R-:W4:Y:S02]  /*58b0*/  LDC R19, c[0x0][0x64c] ;  /* 0x00019300ff137b82 */ /* 0x000f240000000800 */
[----:B----4-:R-:W-:-:S05]  /*58c0*/  IADD3 R19, P0, R26, R19, RZ ;  /* 0x000000131a137210 */ /* 0x010fca0007f1e0ff */
        /* <DEDUP_REMOVED lines=8> */
.L_x_109:
[----:B--2---:R-:W-:Y:S01]  /*5950*/  SHF.R.U64 R4, R4, R33, R5 ;  /* 0x0000002104047219 */ /* 0x004fe20000001205 */
[----:B0-----:R-:W-:Y:S01]  /*5960*/  VIADD R19, R28, 0xffffffff ;  /* 0xffffffff1c137836 */ /* 0x001fe20000000000 */
[----:B------:R-:W-:Y:S01]  /*5970*/  LOP3.LUT R17, R6, R31, RZ, 0xc0, !PT ;  /* 0x0000001f06117212 */ /* 0x000fe200078ec0ff */
[----:B------:R-:W-:Y:S02]  /*5980*/  IMAD.MOV R25, RZ, RZ, -R25 ;  /* 0x000000ffff197224 */ /* 0x000fe400078e0a19 */
[----:B------:R-:W-:Y:S02]  /*5990*/  IMAD.MOV R5, RZ, RZ, -R4 ;  /* 0x000000ffff057224 */ /* 0x000fe400078e0a04 */
[----:B------:R-:W-:Y:S01]  /*59a0*/  IMAD R6, R32, R4, R17 ;  /* 0x0000000420067224 */ /* 0x000fe200078e0211 */
[----:B------:R-:W-:Y:S01]  /*59b0*/  LOP3.LUT R17, R22, R19, RZ, 0xc0, !PT ;  /* 0x0000001316117212 */ /* 0x000fe200078ec0ff */
[----:B-1----:R-:W-:Y:S02]  /*59c0*/  @P4 IMAD R29, R27, R25, R30 ;  /* 0x000000191b1d4224 */ /* 0x002fe400078e021e */
[----:B---3--:R-:W-:-:S02]  /*59d0*/  IMAD R4, R5, R36, R26 ;  /* 0x0000002405047224 */ /* 0x008fc400078e021a */
[----:B------:R-:W-:Y:S02]  /*59e0*/  IMAD R6, R6, R37, R29 ;  /* 0x0000002506067224 */ /* 0x000fe400078e021d */
[----:B------:R-:W-:Y:S02]  /*59f0*/  IMAD R5, R4, R28, R17 ;  /* 0x0000001c04057224 */ /* 0x000fe400078e0211 */
[----:B------:R-:W-:-:S03]  /*5a00*/  IMAD.MOV.U32 R16, RZ, RZ, 0x1 ;  /* 0x00000001ff107424 */ /* 0x000fc600078e00ff */
[----:B------:R-:W-:Y:S02]  /*5a10*/  SEL R4, R5, R6, !P4 ;  /* 0x0000000605047207 */ /* 0x000fe40006000000 */
[----:B------:R-:W-:Y:S01]  /*5a20*/  SEL R6, R6, R5, !P4 ;  /* 0x0000000506067207 */ /* 0x000fe20006000000 */
[----:B------:R-:W-:-:S07]  /*5a30*/  IMAD.MOV.U32 R5, RZ, RZ, R24 ;  /* 0x000000ffff057224 */ /* 0x000fce00078e0018 */
.L_x_107:
[----:B------:R-:W-:Y:S02]  /*5a40*/  LOP3.LUT P0, RZ, R16, 0xff, RZ, 0xc0, !PT ;  /* 0x000000ff10ff7812 */ /* 0x000fe4000780c0ff */
[----:B------:R-:W-:-:S11]  /*5a50*/  LOP3.LUT R87, R87, 0x1, RZ, 0x3c, !PT ;  /* 0x0000000157577812 */ /* 0x000fd600078e3cff */
[----:B------:R-:W-:Y:S05]  /*5a60*/  @P0 BRA `(.L_x_110) ;  /* 0xffffffbc00d80947 */ /* 0x000fea000383ffff */
[----:B------:R-:W-:Y:S05]  /*5a70*/  EXIT ;  /* 0x000000000000794d */ /* 0x000fea0003800000 */
.L_x_18:
[----:B------:R-:W-:-:S08]  /*5a80*/  ISETP.NE.AND P0, PT, R18, RZ, PT ;  /* 0x000000ff1200720c */ /* 0x000fd00003f05270 */
[----:B--23-5:R-:W0:-:S00]  /*5a90*/  USETMAXREG.DEALLOC.CTAPOOL 0x28 ;  /* 0x00000028000079c8 */ /* 0x02ce0000080e0500 */
[----:B------:R-:W-:Y:S05]  /*5aa0*/  @P0 EXIT ;  /* 0x000000000000094d */ /* 0x000fea0003800000 */
[----:B0-----:R-:W-:Y:S01]  /*5ab0*/  LOP3.LUT P0, RZ, R20, 0xff, RZ, 0xc0, !PT ;  /* 0x000000ff14ff7812 */ /* 0x001fe2000780c0ff */
[----:B------:R-:W-:Y:S02]  /*5ac0*/  IMAD.MOV.U32 R13, RZ, RZ, 0x1 ;  /* 0x00000001ff0d7424 */ /* 0x000fe400078e00ff */
[----:B------:R-:W-:-:S10]  /*5ad0*/  IMAD.MOV.U32 R12, RZ, RZ, RZ ;  /* 0x000000ffff0c7224 */ /* 0x000fd400078e00ff */
[----:B------:R-:W-:Y:S05]  /*5ae0*/  @!P0 BRA `(.L_x_111) ;  /* 0x0000000c005c8947 */ /* 0x000fea0003800000 */
[----:B------:R-:W0:Y:S01]  /*5af0*/  S2UR UR9, SR_CgaCtaId ;  /* 0x00000000000979c3 */ /* 0x000e220000008800 */
[----:B------:R-:W-:Y:S01]  /*5b00*/  UMOV UR11, 0x1 ;  /* 0x00000001000b7882 */ /* 0x000fe20000000000 */
[----:B------:R-:W-:Y:S01]  /*5b10*/  LOP3.LUT P0, RZ, R11, 0x1f, RZ, 0xc0, !PT ;  /* 0x0000001f0bff7812 */ /* 0x000fe2000780c0ff */
[----:B------:R-:W-:Y:S01]  /*5b20*/  ULDC UR5, c[0x0][0x658] ;  /* 0x0001960000057ab9 */ /* 0x000fe20000000800 */
[----:B------:R-:W-:Y:S01]  /*5b30*/  UMOV UR7, 0xffffffff ;  /* 0xffffffff00077882 */ /* 0x000fe20000000000 */
[----:B------:R-:W-:Y:S01]  /*5b40*/  BSSY B0, `(.L_x_111) ;  /* 0x00000d1000007945 */ /* 0x000fe20003800000 */
[----:B------:R-:W-:Y:S01]  /*5b50*/  USHF.L.U32 UR7, UR7, UR5, URZ ;  /* 0x0000000507077299 */ /* 0x000fe2000800063f */
[C---:B------:R-:W-:Y:S01]  /*5b60*/  ISETP.NE.AND P2, PT, R10.reuse, RZ, PT ;  /* 0x000000ff0a00720c */ /* 0x040fe20003f45270 */
[----:B------:R-:W-:Y:S01]  /*5b70*/  IMAD.MOV.U32 R15, RZ, RZ, 0x1 ;  /* 0x00000001ff0f7424 */ /* 0x000fe200078e00ff */
[----:B------:R-:W-:Y:S01]  /*5b80*/  ISETP.NE.OR P0, PT, R10, RZ, !P0 ;  /* 0x000000ff0a00720c */ /* 0x000fe20004705670 */
[----:B------:R-:W-:Y:S01]  /*5b90*/  IMAD.MOV.U32 R13, RZ, RZ, 0x1 ;  /* 0x00000001ff0d7424 */ /* 0x000fe200078e00ff */
[----:B------:R-:W-:Y:S01]  /*5ba0*/  LOP3.LUT R14, R7, 0x2, RZ, 0xfc, !PT ;  /* 0x00000002070e7812 */ /* 0x000fe200078efcff */
[----:B------:R-:W-:Y:S01]  /*5bb0*/  IMAD.MOV.U32 R12, RZ, RZ, RZ ;  /* 0x000000ffff0c7224 */ /* 0x000fe200078e00ff */
[----:B------:R-:W-:Y:S01]  /*5bc0*/  ULDC UR4, c[0x0][0x600] ;  /* 0x0001800000047ab9 */ /* 0x000fe20000000800 */
[----:B------:R-:W-:Y:S01]  /*5bd0*/  UMOV UR18, 0x5 ;  /* 0x0000000500127882 */ /* 0x000fe20000000000 */
[----:B------:R-:W-:-:S02]  /*5be0*/  UIADD3 UR25, UR13, 0x1, URZ ;  /* 0x000000010d197890 */ /* 0x000fc4000fffe03f */
[----:B------:R-:W-:Y:S02]  /*5bf0*/  UIADD3 UR4, UR4, -0x1, URZ ;  /* 0xffffffff04047890 */ /* 0x000fe4000fffe03f */
[----:B------:R-:W-:Y:S02]  /*5c00*/  USHF.L.U32 UR5, UR11, UR5, URZ ;  /* 0x000000050b057299 */ /* 0x000fe4000800063f */
[----:B------:R-:W-:Y:S01]  /*5c10*/  ULOP3.LUT UR7, URZ, UR7, URZ, 0x33, !UPT ;  /* 0x000000073f077292 */ /* 0x000fe2000f8e333f */
[----:B------:R-:W-:Y:S01]  /*5c20*/  ULDC.64 UR26, c[0x0][0x198] ;  /* 0x00006600001a7ab9 */ /* 0x000fe20000000a00 */
[----:B0-----:R-:W-:Y:S02]  /*5c30*/  ULOP3.LUT UR8, UR9, 0x1, URZ, 0xc0, !UPT ;  /* 0x0000000109087892 */ /* 0x001fe4000f8ec03f */
[----:B------:R-:W-:Y:S02]  /*5c40*/  USHF.R.U32.HI UR28, URZ, 0x1, UR9 ;  /* 0x000000013f1c7899 */ /* 0x000fe40008011609 */
[----:B------:R-:W-:-:S02]  /*5c50*/  USHF.L.U32 UR6, UR9, 0x5, URZ ;  /* 0x0000000509067899 */ /* 0x000fc4000800063f */
[----:B------:R-:W-:Y:S02]  /*5c60*/  USHF.L.U32 UR29, UR9, 0xb, URZ ;  /* 0x0000000b091d7899 */ /* 0x000fe4000800063f */
[----:B------:R-:W-:Y:S02]  /*5c70*/  ULOP3.LUT UR9, UR9, 0xfffffffe, URZ, 0xc0, !UPT ;  /* 0xfffffffe09097892 */ /* 0x000fe4000f8ec03f */
[----:B------:R-:W-:Y:S02]  /*5c80*/  UISETP.GT.U32.AND UP0, UPT, UR8, 0xffff, UPT ;  /* 0x0000ffff0800788c */ /* 0x000fe4000bf04070 */
[----:B------:R-:W-:Y:S02]  /*5c90*/  USHF.L.U32 UR10, UR11, UR9, URZ ;  /* 0x000000090b0a7299 */ /* 0x000fe4000800063f */
[----:B------:R-:W-:Y:S02]  /*5ca0*/  ULOP3.LUT UR9, UR9, 0x1, URZ, 0xfc, !UPT ;  /* 0x0000000109097892 */ /* 0x000fe4000f8efc3f */
[----:B------:R-:W-:-:S02]  /*5cb0*/  USEL UR8, UR8, 0xffff, !UP0 ;  /* 0x0000ffff08087887 */ /* 0x000fc4000c000000 */
[----:B------:R-:W-:Y:S02]  /*5cc0*/  USHF.L.U32 UR9, UR11, UR9, URZ ;  /* 0x000000090b097299 */ /* 0x000fe4000800063f */
[----:B------:R-:W-:Y:S02]  /*5cd0*/  ULOP3.LUT UR8, UR8, 0xffff, URZ, 0xc0, !UPT ;  /* 0x0000ffff08087892 */ /* 0x000fe4000f8ec03f */
[----:B------:R-:W-:Y:S02]  /*5ce0*/  ULOP3.LUT UR6, UR6, 0x20, URZ, 0xc0, !UPT ;  /* 0x0000002006067892 */ /* 0x000fe4000f8ec03f */
[----:B------:R-:W-:Y:S02]  /*5cf0*/  ULOP3.LUT UR19, UR10, UR9, URZ, 0xfc, !UPT ;  /* 0x000000090a137292 */ /* 0x000fe4000f8efc3f */
[----:B------:R-:W-:-:S12]  /*5d00*/  USHF.L.U32 UR18, UR18, UR8, URZ ;  /* 0x0000000812127299 */ /* 0x000fd8000800063f */
.L_x_123:
[----:B------:R-:W-:-:S03]  /*5d10*/  UMOV UR8, 0xffffffff ;  /* 0xffffffff00087882 */ /* 0x000fc60000000000 */
[----:B------:R-:W-:Y:S05]  /*5d20*/  BRA.DIV UR8, `(.L_x_112) ;  /* 0x0000001e084c7947 */ /* 0x000fea000b800000 */
[----:B------:R-:W-:-:S13]  /*5d30*/  ELECT P1, URZ, PT ;  /* 0x00000000003f782f */ /* 0x000fda0003820000 */
.L_x_160:
[----:B------:R-:W0:Y:S01]  /*5d40*/  LDC R10, c[0x0][0x28c] ;  /* 0x0000a300ff0a7b82 */ /* 0x000e220000000800 */
[----:B------:R-:W-:Y:S01]  /*5d50*/  BSSY B1, `(.L_x_113) ;  /* 0x000003c000017945 */ /* 0x000fe20003800000 */
[----:B0-----:R-:W-:-:S13]  /*5d60*/  ISETP.LT.OR P1, PT, R10, 0x1, !P1 ;  /* 0x000000010a00780c */ /* 0x001fda0004f21670 */
[----:B------:R-:W-:Y:S05]  /*5d70*/  @P1 BRA `(.L_x_114) ;  /* 0x0000000000e41947 */ /* 0x000fea0003800000 */
[----:B------:R-:W-:Y:S01]  /*5d80*/  LEA R10, R6, UR28, 0x1 ;  /* 0x0000001c060a7c11 */ /* 0x000fe2000f8e08ff */
[----:B------:R-:W-:Y:S01]  /*5d90*/  IMAD.MOV.U32 R18, RZ, RZ, RZ ;  /* 0x000000ffff127224 */ /* 0x000fe200078e00ff */
[----:B------:R-:W-:Y:S01]  /*5da0*/  LEA R16, R4, UR6, 0x6 ;  /* 0x0000000604107c11 */ /* 0x000fe2000f8e30ff */
[----:B------:R-:W-:Y:S02]  /*5db0*/  IMAD.U32 R20, RZ, RZ, UR25 ;  /* 0x00000019ff147e24 */ /* 0x000fe4000f8e00ff */
[----:B------:R-:W-:Y:S02]  /*5dc0*/  IMAD.MOV.U32 R4, RZ, RZ, R13 ;  /* 0x000000ffff047224 */ /* 0x000fe400078e000d */
[----:B------:R-:W-:Y:S02]  /*5dd0*/  IMAD.MOV.U32 R6, RZ, RZ, R12 ;  /* 0x000000ffff067224 */ /* 0x000fe400078e000c */
[----:B------:R-:W-:-:S07]  /*5de0*/  IMAD.SHL.U32 R17, R10, 0x20, RZ ;  /* 0x000000200a117824 */ /* 0x000fce00078e00ff */
.L_x_118:
[----:B------:R-:W0:Y:S01]  /*5df0*/  S2R R11, SR_CgaCtaId ;  /* 0x00000000000b7919 */ /* 0x000e220000008800 */
[----:B------:R-:W-:-:S04]  /*5e00*/  MOV R10, 0x400 ;  /* 0x00000400000a7802 */ /* 0x000fc80000000f00 */
[----:B0-----:R-:W-:Y:S02]  /*5e10*/  LEA R21, R11, R10, 0x18 ;  /* 0x0000000a0b157211 */ /* 0x001fe400078ec0ff */
[----:B------:R-:W-:Y:S01]  /*5e20*/  SHF.L.U32 R10, R4, 0x1f, RZ ;  /* 0x0000001f040a7819 */ /* 0x000fe200000006ff */
[----:B------:R-:W0:Y:S02]  /*5e30*/  @!P2 LDC R11, c[0x0][0x500] ;  /* 0x00014000ff0bab82 */ /* 0x000e240000000800 */
[----:B------:R-:W-:-:S04]  /*5e40*/  IMAD R19, R6, 0x8, R21 ;  /* 0x0000000806137824 */ /* 0x000fc800078e0215 */
[----:B------:R-:W1:Y:S02]  /*5e50*/  SYNCS.PHASECHK.TRANS64.TRYWAIT P1, [R19+URZ+0xe0], R10 ;  /* 0x0000e00a130075a7 */ /* 0x000e64000802017f */
[----:B-1----:R-:W-:Y:S05]  /*5e60*/  @!P1 BRA `(.L_x_115) ;  /* 0x0000001c001c9947 */ /* 0x002fea0003800000 */
.L_x_161:
[----:B-1----:R-:W-:Y:S01]  /*5e70*/  PRMT R10, R14, 0x9910, RZ ;  /* 0x000099100e0a7816 */ /* 0x002fe200000000ff */
[----:B0-----:R0:W-:Y:S03]  /*5e80*/  @!P2 SYNCS.ARRIVE.TRANS64 RZ, [R19+URZ], R11 ;  /* 0x0000000b13ffa9a7 */ /* 0x0011e6000800003f */
[----:B------:R-:W-:-:S13]  /*5e90*/  ISETP.NE.AND P1, PT, R10, 0x2, PT ;  /* 0x000000020a00780c */ /* 0x000fda0003f25270 */
[----:B0-----:R-:W-:Y:S05]  /*5ea0*/  @P1 BRA `(.L_x_116) ;  /* 0x0000000000041947 */ /* 0x001fea0003800000 */
[----:B------:R-:W-:Y:S01]  /*5eb0*/  BPT.TRAP 0x1 ;  /* 0x000000040000795c */ /* 0x000fe20000300000 */
.L_x_116:
[----:B------:R-:W-:Y:S05]  /*5ec0*/  @P0 BRA `(.L_x_117) ;  /* 0x0000000000040947 */ /* 0x000fea0003800000 */
[----:B------:R-:W-:Y:S01]  /*5ed0*/  BPT.TRAP 0x1 ;  /* 0x000000040000795c */ /* 0x000fe20000300000 */
.L_x_117:
[----:B------:R-:W-:Y:S01]  /*5ee0*/  R2UR UR8, R6 ;  /* 0x00000000060872ca */ /* 0x000fe200000e0000 */
[----:B------:R-:W-:Y:S01]  /*5ef0*/  VIADD R20, R20, 0xffffffff ;  /* 0xffffffff14147836 */ /* 0x000fe20000000000 */
[----:B------:R-:W-:Y:S01]  /*5f00*/  R2UR UR22, R21 ;  /* 0x00000000151672ca */ /* 0x000fe200000e0000 */
[----:B------:R-:W-:Y:S01]  /*5f10*/  UIADD3 UR14, UP0, UR26, 0xf0, URZ ;  /* 0x000000f01a0e7890 */ /* 0x000fe2000ff1e03f */
[----:B------:R-:W-:Y:S01]  /*5f20*/  R2UR UR23, R17 ;  /* 0x00000000111772ca */ /* 0x000fe200000e0000 */
[----:B------:R-:W-:Y:S01]  /*5f30*/  UIADD3 UR32, UP1, UR26, 0x1f0, URZ ;  /* 0x000001f01a207890 */ /* 0x000fe2000ff3e03f */
[----:B------:R-:W-:Y:S01]  /*5f40*/  R2UR UR9, R19 ;  /* 0x00000000130972ca */ /* 0x000fe200000e0000 */
[----:B------:R-:W-:Y:S01]  /*5f50*/  UIADD3.X UR15, URZ, UR27, URZ, UP0, !UPT ;  /* 0x0000001b3f0f7290 */ /* 0x000fe200087fe43f */
[----:B------:R-:W-:Y:S01]  /*5f60*/  R2UR UR10, R18 ;  /* 0x00000000120a72ca */ /* 0x000fe200000e0000 */
[----:B------:R-:W-:Y:S01]  /*5f70*/  UPRMT UR20, URZ, 0x5410, UR18 ;  /* 0x000054103f147896 */ /* 0x000fe20008000012 */
[----:B------:R-:W-:Y:S01]  /*5f80*/  R2UR UR12, R5 ;  /* 0x00000000050c72ca */ /* 0x000fe200000e0000 */
[----:B------:R-:W-:Y:S01]  /*5f90*/  VIADD R6, R6, 0x1 ;  /* 0x0000000106067836 */ /* 0x000fe20000000000 */
[----:B------:R-:W-:Y:S01]  /*5fa0*/  R2UR UR24, R16 ;  /* 0x00000000101872ca */ /* 0x000fe200000e0000 */
[----:B------:R-:W-:Y:S01]  /*5fb0*/  USHF.L.U32 UR8, UR8, 0xc, URZ ;  /* 0x0000000c08087899 */ /* 0x000fe2000800063f */
[----:B------:R-:W-:Y:S01]  /*5fc0*/  ISETP.GT.AND P3, PT, R20, 0x1, PT ;  /* 0x000000011400780c */ /* 0x000fe20003f64270 */
[----:B------:R-:W-:Y:S01]  /*5fd0*/  UPRMT UR30, URZ, 0x5410, UR19 ;  /* 0x000054103f1e7896 */ /* 0x000fe20008000013 */
[----:B------:R-:W-:Y:S01]  /*5fe0*/  ISETP.NE.AND P1, PT, R6, 0x1c, PT ;  /* 0x0000001c0600780c */ /* 0x000fe20003f25270 */
[----:B------:R-:W-:Y:S01]  /*5ff0*/  ULEA UR11, UR28, UR8, 0xb ;  /* 0x000000081c0b7291 */ /* 0x000fe2000f8e583f */
[----:B------:R-:W-:Y:S01]  /*6000*/  VIADD R18, R18, 0x40 ;  /* 0x0000004012127836 */ /* 0x000fe20000000000 */
[----:B------:R-:W-:Y:S01]  /*6010*/  ULOP3.LUT UR8, UR8, 0x800, UR29, 0xf8, !UPT ;  /* 0x0000080008087892 */ /* 0x000fe2000f8ef81d */
[----:B------:R-:W-:Y:S01]  /*6020*/  SEL R11, RZ, 0x1, P1 ;  /* 0x00000001ff0b7807 */ /* 0x000fe20000800000 */
[----:B------:R-:W-:Y:S01]  /*6030*/  UIADD3 UR21, UR22, 0x300, UR11 ;  /* 0x0000030016157890 */ /* 0x000fe2000fffe00b */
[----:B------:R-:W-:Y:S01]  /*6040*/  SEL R6, R6, RZ, P1 ;  /* 0x000000ff06067207 */ /* 0x000fe20000800000 */
[----:B------:R-:W-:Y:S01]  /*6050*/  UIADD3 UR22, UR22, 0x1c300, UR8 ;  /* 0x0001c30016167890 */ /* 0x000fe2000fffe008 */
[----:B------:R-:W-:Y:S01]  /*6060*/  LOP3.LUT R4, R4, R11, RZ, 0x3c, !PT ;  /* 0x0000000b04047212 */ /* 0x000fe200078e3cff */
[----:B------:R-:W-:Y:S01]  /*6070*/  UIADD3.X UR33, URZ, UR27, URZ, UP1, !UPT ;  /* 0x0000001b3f217290 */ /* 0x000fe20008ffe43f */
[----:B------:R-:W-:Y:S01]  /*6080*/  UMOV UR16, 0x0 ;  /* 0x0000000000107882 */ /* 0x000fe20000000000 */
[----:B------:R-:W-:Y:S01]  /*6090*/  UMOV UR17, 0x10000000 ;  /* 0x1000000000117882 */ /* 0x000fe20000000000 */
[----:B------:R-:W-:Y:S01]  /*60a0*/  UMOV UR11, UR23 ;  /* 0x00000017000b7c82 */ /* 0x000fe20008000000 */
[----:B------:R-:W-:-:S02]  /*60b0*/  UMOV UR8, UR21 ;  /* 0x0000001500087c82 */ /* 0x000fc40008000000 */
[----:B------:R0:W-:Y:S02]  /*60c0*/  UTMALDG.3D.MULTICAST [UR8], [UR14], UR20, desc[UR16] ;  /* 0x000010080e0073b4 */ /* 0x0001e40008011814 */
[----:B0-----:R-:W-:Y:S01]  /*60d0*/  UMOV UR8, UR22 ;  /* 0x0000001600087c82 */ /* 0x001fe20008000000 */
[----:B------:R-:W-:Y:S02]  /*60e0*/  UMOV UR11, UR24 ;  /* 0x00000018000b7c82 */ /* 0x000fe40008000000 */
[----:B------:R0:W-:Y:S02]  /*60f0*/  UTMALDG.3D.MULTICAST [UR8], [UR32], UR30, desc[UR16] ;  /* 0x00001008200073b4 */ /* 0x0001e4000801181e */
[----:B0-----:R-:W-:Y:S05]  /*6100*/  @P3 BRA `(.L_x_118) ;  /* 0xfffffffc00383947 */ /* 0x001fea000383ffff */
.L_x_114:
[----:B------:R-:W-:Y:S05]  /*6110*/  BSYNC B1 ;  /* 0x0000000000017941 */ /* 0x000fea0003800000 */
.L_x_113:
[----:B------:R-:W-:Y:S01]  /*6120*/  LOP3.LUT P5, RZ, R15, 0xff, RZ, 0xc0, !PT ;  /* 0x000000ff0fff7812 */ /* 0x000fe200078ac0ff */
[----:B------:R-:W-:Y:S01]  /*6130*/  VIADD R11, R12, UR13 ;  /* 0x0000000d0c0b7c36 */ /* 0x000fe20008000000 */
[----:B------:R-:W-:Y:S01]  /*6140*/  ULDC.64 UR8, c[0x0][0x650] ;  /* 0x0001940000087ab9 */ /* 0x000fe20000000a00 */
[----:B------:R-:W-:Y:S01]  /*6150*/  IMAD.U32 R6, RZ, RZ, UR13 ;  /* 0x0000000dff067e24 */ /* 0x000fe2000f8e00ff */
[----:B------:R-:W-:Y:S01]  /*6160*/  UISETP.GE.U32.AND UP0, UPT, UR13, 0x1c, UPT ;  /* 0x0000001c0d00788c */ /* 0x000fe2000bf06070 */
[----:B------:R-:W-:Y:S01]  /*6170*/  BSSY B1, `(.L_x_119) ;  /* 0x000006b000017945 */ /* 0x000fe20003800000 */
[----:B------:R-:W-:Y:S02]  /*6180*/  ISETP.GT.U32.AND P1, PT, R11, 0x1b, PT ;  /* 0x0000001b0b00780c */ /* 0x000fe40003f24070 */
[----:B------:R-:W-:Y:S02]  /*6190*/  PRMT R10, RZ, 0x7610, R10 ;  /* 0x00007610ff0a7816 */ /* 0x000fe4000000000a */
[----:B------:R-:W-:-:S02]  /*61a0*/  ISETP.LT.U32.AND P1, PT, R6, 0x1c, P1 ;  /* 0x0000001c0600780c */ /* 0x000fc40000f21070 */
[----:B------:R-:W-:Y:S01]  /*61b0*/  PLOP3.LUT P3, PT, PT, PT, UP0, 0x80, 0x0 ;  /* 0x000000000000781c */ /* 0x000fe20003f6f008 */
[----:B------:R-:W0:Y:S01]  /*61c0*/  @P5 S2R R5, SR_CgaCtaId ;  /* 0x0000000000055919 */ /* 0x000e220000008800 */
[----:B------:R-:W-:Y:S02]  /*61d0*/  @P5 MOV R4, 0x400 ;  /* 0x0000040000045802 */ /* 0x000fe40000000f00 */
[----:B------:R-:W-:Y:S02]  /*61e0*/  SEL R6, RZ, 0x1, !P1 ;  /* 0x00000001ff067807 */ /* 0x000fe40004800000 */
[----:B------:R-:W-:Y:S02]  /*61f0*/  PRMT R15, RZ, 0x7610, R15 ;  /* 0x00007610ff0f7816 */ /* 0x000fe4000000000f */
[----:B------:R-:W-:Y:S01]  /*6200*/  LOP3.LUT R13, R13, R6, RZ, 0x3c, !PT ;  /* 0x000000060d0d7212 */ /* 0x000fe200078e3cff */
[----:B------:R-:W-:Y:S01]  /*6210*/  IMAD.MOV.U32 R6, RZ, RZ, -0x1 ;  /* 0xffffffffff067424 */ /* 0x000fe200078e00ff */
[----:B0-----:R-:W-:-:S04]  /*6220*/  @P5 LEA R4, R5, R4, 0x18 ;  /* 0x0000000405045211 */ /* 0x001fc800078ec0ff */
[----:B------:R0:W-:Y:S01]  /*6230*/  @P5 SYNCS.ARRIVE.TRANS64.A1T0 RZ, [R4+URZ+0x1f8], RZ ;  /* 0x0001f8ff04ff59a7 */ /* 0x0001e2000810003f */
[----:B------:R-:W-:-:S04]  /*6240*/  IADD3 R2, P5, R2, R8, RZ ;  /* 0x0000000802027210 */ /* 0x000fc80007fbe0ff */
[----:B------:R-:W-:Y:S01]  /*6250*/  ISETP.GE.U32.AND P1, PT, R2, UR8, PT ;  /* 0x0000000802007c0c */ /* 0x000fe2000bf26070 */
[----:B------:R-:W-:Y:S01]  /*6260*/  IMAD.X R3, R3, 0x1, R0, P5 ;  /* 0x0000000103037824 */ /* 0x000fe200028e0600 */
[----:B0-----:R-:W-:-:S04]  /*6270*/  SHF.R.U32.HI R4, RZ, 0x2, R11 ;  /* 0x00000002ff047819 */ /* 0x001fc8000001160b */
[----:B------:R-:W-:Y:S01]  /*6280*/  ISETP.GE.U32.AND.EX P1, PT, R3, UR9, PT, P1 ;  /* 0x0000000903007c0c */ /* 0x000fe2000bf26110 */
[----:B------:R-:W-:-:S04]  /*6290*/  IMAD.WIDE.U32 R4, R4, 0x24924925, RZ ;  /* 0x2492492504047825 */ /* 0x000fc800078e00ff */
[----:B------:R-:W-:Y:S01]  /*62a0*/  IMAD R12, R5, -0x1c, R11 ;  /* 0xffffffe4050c7824 */ /* 0x000fe200078e020b */
[----:B------:R-:W-:Y:S01]  /*62b0*/  @P3 LOP3.LUT R13, R13, 0x1, R5, 0x78, !PT ;  /* 0x000000010d0d3812 */ /* 0x000fe200078e7805 */
[----:B------:R-:W-:Y:S02]  /*62c0*/  IMAD.MOV.U32 R4, RZ, RZ, -0x1 ;  /* 0xffffffffff047424 */ /* 0x000fe400078e00ff */
[----:B------:R-:W-:-:S04]  /*62d0*/  IMAD.MOV.U32 R5, RZ, RZ, -0x1 ;  /* 0xffffffffff057424 */ /* 0x000fc800078e00ff */
[----:B------:R-:W-:Y:S05]  /*62e0*/  @P1 BRA `(.L_x_120) ;  /* 0x00000004004c1947 */ /* 0x000fea0003800000 */
[----:B------:R-:W0:Y:S01]  /*62f0*/  S2R R17, SR_CTAID.X ;  /* 0x0000000000117919 */ /* 0x000e220000002500 */
[----:B------:R-:W-:Y:S01]  /*6300*/  ULDC.64 UR8, c[0x0][0x628] ;  /* 0x00018a0000087ab9 */ /* 0x000fe20000000a00 */
[----:B------:R-:W1:Y:S01]  /*6310*/  LDC R18, c[0x0][0x144] ;  /* 0x00005100ff127b82 */ /* 0x000e620000000800 */
[----:B------:R-:W-:Y:S01]  /*6320*/  ISETP.NE.U32.AND P1, PT, RZ, UR8, PT ;  /* 0x00000008ff007c0c */ /* 0x000fe2000bf25070 */
[----:B------:R-:W2:Y:S01]  /*6330*/  S2R R6, SR_CTAID.Y ;  /* 0x0000000000067919 */ /* 0x000ea20000002600 */
[----:B------:R-:W-:Y:S01]  /*6340*/  ULDC UR10, c[0x0][0x150] ;  /* 0x00005400000a7ab9 */ /* 0x000fe20000000800 */
[----:B------:R-:W-:Y:S01]  /*6350*/  ULDC UR11, c[0x0][0x630] ;  /* 0x00018c00000b7ab9 */ /* 0x000fe20000000800 */
[----:B------:R-:W-:Y:S01]  /*6360*/  ISETP.NE.AND.EX P1, PT, RZ, UR9, PT, P1 ;  /* 0x00000009ff007c0c */ /* 0x000fe2000bf25310 */
[----:B------:R-:W-:Y:S01]  /*6370*/  IMAD.MOV.U32 R4, RZ, RZ, R2 ;  /* 0x000000ffff047224 */ /* 0x000fe200078e0002 */
[----:B0-----:R-:W-:-:S05]  /*6380*/  I2FP.F32.U32 R5, R17 ;  /* 0x0000001100057245 */ /* 0x001fca0000201000 */
[----:B------:R-:W-:Y:S01]  /*6390*/  FMUL R20, R5, UR10 ;  /* 0x0000000a05147c20 */ /* 0x000fe20008400000 */
[----:B------:R-:W-:-:S05]  /*63a0*/  IMAD.MOV.U32 R5, RZ, RZ, R3 ;  /* 0x000000ffff057224 */ /* 0x000fca00078e0003 */
[----:B--2---:R-:W-:Y:S05]  /*63b0*/  @!P1 BRA `(.L_x_121) ;  /* 0x0000000000289947 */ /* 0x004fea0003800000 */
[----:B------:R-:W-:Y:S02]  /*63c0*/  ULDC UR10, c[0x0][0x634] ;  /* 0x00018d00000a7ab9 */ /* 0x000fe40000000800 */
[----:B------:R-:W-:-:S05]  /*63d0*/  IADD3 R5, P1, R2, UR10, RZ ;  /* 0x0000000a02057c10 */ /* 0x000fca000ff3e0ff */
[----:B------:R-:W-:-:S04]  /*63e0*/  IMAD.X R19, RZ, RZ, R3, P1 ;  /* 0x000000ffff137224 */ /* 0x000fc800008e0603 */
[----:B------:R-:W-:-:S04]  /*63f0*/  IMAD.WIDE.U32 R10, R19, UR8, RZ ;  /* 0x00000008130a7c25 */ /* 0x000fc8000f8e00ff */
[----:B------:R-:W-:-:S04]  /*6400*/  IMAD.WIDE.U32 R10, P1, R5, UR9, R10 ;  /* 0x00000009050a7c25 */ /* 0x000fc8000f82000a */
[----:B------:R-:W-:-:S04]  /*6410*/  IMAD.WIDE.U32 R4, R5, UR8, RZ ;  /* 0x0000000805047c25 */ /* 0x000fc8000f8e00ff */
[----:B------:R-:W-:Y:S01]  /*6420*/  IMAD.MOV.U32 R4, RZ, RZ, R11 ;  /* 0x000000ffff047224 */ /* 0x000fe200078e000b */
[----:B------:R-:W-:Y:S01]  /*6430*/  IADD3 RZ, P3, R5, R10, RZ ;  /* 0x0000000a05ff7210 */ /* 0x000fe20007f7e0ff */
[----:B------:R-:W-:-:S04]  /*6440*/  IMAD.X R5, RZ, RZ, RZ, P1 ;  /* 0x000000ffff057224 */ /* 0x000fc800008e06ff */
[----:B------:R-:W-:-:S08]  /*6450*/  IMAD.WIDE.U32.X R4, R19, UR9, R4, P3 ;  /* 0x0000000913047c25 */ /* 0x000fd000098e0404 */
.L_x_121:
[--C-:B------:R-:W-:Y:S01]  /*6460*/  SHF.R.U64 R16, R4, UR11, R5.reuse ;  /* 0x0000000b04107c19 */ /* 0x100fe20008001205 */
[----:B------:R-:W0:Y:S01]  /*6470*/  F2I.U32.TRUNC.NTZ R20, R20 ;  /* 0x0000001400147305 */ /* 0x000e22000020f000 */
[----:B------:R-:W-:Y:S01]  /*6480*/  SHF.R.U32.HI R4, RZ, UR11, R5 ;  /* 0x0000000bff047c19 */ /* 0x000fe20008011605 */
[----:B------:R-:W-:Y:S01]  /*6490*/  ULDC.64 UR8, c[0x0][0x620] ;  /* 0x0001880000087ab9 */ /* 0x000fe20000000a00 */
[----:B------:R-:W-:Y:S01]  /*64a0*/  IADD3 R11, P1, RZ, -R16, RZ ;  /* 0x80000010ff0b7210 */ /* 0x000fe20007f3e0ff */
[----:B------:R-:W-:Y:S01]  /*64b0*/  ULDC.64 UR10, c[0x0][0x640] ;  /* 0x00019000000a7ab9 */ /* 0x000fe20000000a00 */
[----:B------:R-:W2:Y:S03]  /*64c0*/  LDC R21, c[0x0][0x148] ;  /* 0x00005200ff157b82 */ /* 0x000ea60000000800 */
[----:B------:R-:W-:Y:S01]  /*64d0*/  IMAD.X R4, RZ, RZ, ~R4, P1 ;  /* 0x000000ffff047224 */ /* 0x000fe200008e0e04 */
[----:B------:R-:W-:-:S03]  /*64e0*/  ISETP.NE.U32.AND P1, PT, RZ, UR10, PT ;  /* 0x0000000aff007c0c */ /* 0x000fc6000bf25070 */
[----:B------:R-:W-:Y:S01]  /*64f0*/  IMAD R10, R4, UR8, RZ ;  /* 0x00000008040a7c24 */ /* 0x000fe2000f8e02ff */
[----:B------:R-:W-:Y:S01]  /*6500*/  ISETP.NE.AND.EX P1, PT, RZ, UR11, PT, P1 ;  /* 0x0000000bff007c0c */ /* 0x000fe2000bf25310 */
[----:B------:R-:W-:Y:S01]  /*6510*/  IMAD.WIDE.U32 R4, R11, UR8, R2 ;  /* 0x000000080b047c25 */ /* 0x000fe2000f8e0002 */
[----:B------:R-:W-:-:S03]  /*6520*/  ULDC UR8, c[0x0][0x618] ;  /* 0x0001860000087ab9 */ /* 0x000fc60000000800 */
[----:B------:R-:W-:Y:S01]  /*6530*/  IMAD R11, R11, UR9, R10 ;  /* 0x000000090b0b7c24 */ /* 0x000fe2000f8e020a */
[----:B------:R-:W-:Y:S01]  /*6540*/  ULDC UR9, c[0x0][0x154] ;  /* 0x0000550000097ab9 */ /* 0x000fe20000000800 */
[----:B0-----:R-:W-:Y:S02]  /*6550*/  IMAD.MOV R10, RZ, RZ, -R20 ;  /* 0x000000ffff0a7224 */ /* 0x001fe400078e0a14 */
[----:B------:R-:W-:Y:S02]  /*6560*/  IMAD.IADD R5, R5, 0x1, R11 ;  /* 0x0000000105057824 */ /* 0x000fe400078e020b */
[----:B-1----:R-:W-:Y:S01]  /*6570*/  IMAD R17, R18, R10, R17 ;  /* 0x0000000a12117224 */ /* 0x002fe200078e0211 */
[----:B------:R-:W-:Y:S02]  /*6580*/  I2FP.F32.U32 R10, R6 ;  /* 0x00000006000a7245 */ /* 0x000fe40000201000 */
[--C-:B------:R-:W-:Y:S02]  /*6590*/  SHF.R.U64 R18, R4, UR8, R5.reuse ;  /* 0x0000000804127c19 */ /* 0x100fe40008001205 */
[----:B------:R-:W-:Y:S01]  /*65a0*/  SHF.R.U32.HI R5, RZ, UR8, R5 ;  /* 0x00000008ff057c19 */ /* 0x000fe20008011605 */
[----:B------:R-:W-:Y:S01]  /*65b0*/  FMUL R10, R10, UR9 ;  /* 0x000000090a0a7c20 */ /* 0x000fe20008400000 */
[----:B------:R-:W-:-:S02]  /*65c0*/  ULDC UR8, c[0x0][0x608] ;  /* 0x0001820000087ab9 */ /* 0x000fc40000000800 */
[--C-:B------:R-:W-:Y:S01]  /*65d0*/  SHF.R.U64 R20, R18, UR8, R5.reuse ;  /* 0x0000000812147c19 */ /* 0x100fe20008001205 */
[----:B------:R0:W1:Y:S01]  /*65e0*/  F2I.U32.TRUNC.NTZ R22, R10 ;  /* 0x0000000a00167305 */ /* 0x000062000020f000 */
[----:B------:R-:W-:Y:S01]  /*65f0*/  SHF.R.U32.HI R5, RZ, UR8, R5 ;  /* 0x00000008ff057c19 */ /* 0x000fe20008011605 */
[----:B------:R-:W-:-:S03]  /*6600*/  ULDC UR8, c[0x0][0x658] ;  /* 0x0001960000087ab9 */ /* 0x000fc60000000800 */
[--C-:B------:R-:W-:Y:S02]  /*6610*/  SHF.R.U64 R19, R20, UR8, R5.reuse ;  /* 0x0000000814137c19 */ /* 0x100fe40008001205 */
[----:B------:R-:W-:-:S03]  /*6620*/  SHF.R.U32.HI R23, RZ, UR8, R5 ;  /* 0x00000008ff177c19 */ /* 0x000fc60008011605 */
[----:B------:R-:W-:Y:S02]  /*6630*/  IMAD.MOV.U32 R4, RZ, RZ, R19 ;  /* 0x000000ffff047224 */ /* 0x000fe400078e0013 */
[----:B------:R-:W-:Y:S01]  /*6640*/  IMAD.MOV.U32 R5, RZ, RZ, R23 ;  /* 0x000000ffff057224 */ /* 0x000fe200078e0017 */
[----:B0-----:R-:W-:Y:S06]  /*6650*/  @!P1 BRA `(.L_x_122) ;  /* 0x0000000000289947 */ /* 0x001fec0003800000 */
        /* <DEDUP_REMOVED lines=10> */
.L_x_122:
[----:B------:R-:W-:Y:S01]  /*6700*/  ULDC UR8, c[0x0][0x648] ;  /* 0x0001920000087ab9 */ /* 0x000fe20000000800 */
[----:B-1----:R-:W-:Y:S01]  /*6710*/  IMAD.MOV R22, RZ, RZ, -R22 ;  /* 0x000000ffff167224 */ /* 0x002fe200078e0a16 */
[----:B------:R-:W-:Y:S01]  /*6720*/  SHF.R.U64 R5, R4, UR8, R5 ;  /* 0x0000000804057c19 */ /* 0x000fe20008001205 */
[----:B------:R-:W-:Y:S01]  /*6730*/  ULDC UR8, c[0x0][0x638] ;  /* 0x00018e0000087ab9 */ /* 0x000fe20000000800 */
[----:B------:R-:W-:Y:S01]  /*6740*/  LOP3.LUT R4, R20, UR7, RZ, 0xc0, !PT ;  /* 0x0000000714047c12 */ /* 0x000fe2000f8ec0ff */
[----:B--2---:R-:W-:Y:S01]  /*6750*/  @P4 IMAD R17, R21, R22, R6 ;  /* 0x0000001615114224 */ /* 0x004fe200078e0206 */
[----:B------:R-:W-:Y:S01]  /*6760*/  LOP3.LUT R18, R18, UR4, RZ, 0xc0, !PT ;  /* 0x0000000412127c12 */ /* 0x000fe2000f8ec0ff */
[----:B------:R-:W-:Y:S01]  /*6770*/  IMAD.MOV R6, RZ, RZ, -R5 ;  /* 0x000000ffff067224 */ /* 0x000fe200078e0a05 */
[----:B------:R-:W-:Y:S01]  /*6780*/  ULDC UR9, c[0x0][0x610] ;  /* 0x0001840000097ab9 */ /* 0x000fe20000000800 */
[----:B------:R-:W-:Y:S02]  /*6790*/  IMAD R4, R5, UR5, R4 ;  /* 0x0000000505047c24 */ /* 0x000fe4000f8e0204 */
[----:B------:R-:W-:Y:S01]  /*67a0*/  IMAD R19, R6, UR8, R19 ;  /* 0x0000000806137c24 */ /* 0x000fe2000f8e0213 */
[----:B------:R-:W-:Y:S01]  /*67b0*/  ULDC UR8, c[0x0][0x600] ;  /* 0x0001800000087ab9 */ /* 0x000fe20000000800 */
[----:B------:R-:W-:-:S02]  /*67c0*/  IMAD R17, R4, UR9, R17 ;  /* 0x0000000904117c24 */ /* 0x000fc4000f8e0211 */
[----:B------:R-:W-:Y:S02]  /*67d0*/  IMAD R6, R19, UR8, R18 ;  /* 0x0000000813067c24 */ /* 0x000fe4000f8e0212 */
[----:B------:R-:W-:Y:S02]  /*67e0*/  IMAD.MOV.U32 R10, RZ, RZ, 0x1 ;  /* 0x00000001ff0a7424 */ /* 0x000fe400078e00ff */
[----:B------:R-:W-:Y:S01]  /*67f0*/  IMAD.MOV.U32 R5, RZ, RZ, R16 ;  /* 0x000000ffff057224 */ /* 0x000fe200078e0010 */
[----:B------:R-:W-:Y:S02]  /*6800*/  SEL R4, R6, R17, !P4 ;  /* 0x0000001106047207 */ /* 0x000fe40006000000 */
[----:B------:R-:W-:-:S07]  /*6810*/  SEL R6, R17, R6, !P4 ;  /* 0x0000000611067207 */ /* 0x000fce0006000000 */
.L_x_120:
[----:B------:R-:W-:Y:S05]  /*6820*/  BSYNC B1 ;  /* 0x0000000000017941 */ /* 0x000fea0003800000 */
.L_x_119:
[----:B------:R-:W-:-:S13]  /*6830*/  LOP3.LUT P1, RZ, R10, 0xff, RZ, 0xc0, !PT ;  /* 0x000000ff0aff7812 */ /* 0x000fda000782c0ff */
[----:B------:R-:W-:Y:S05]  /*6840*/  @P1 BRA `(.L_x_123) ;  /* 0xfffffff400301947 */ /* 0x000fea000383ffff */
[----:B------:R-:W-:Y:S05]  /*6850*/  BSYNC B0 ;  /* 0x0000000000007941 */ /* 0x000fea0003800000 */
.L_x_111:
[----:B------:R-:W-:-:S03]  /*6860*/  UMOV UR8, 0xffffffff ;  /* 0xffffffff00087882 */ /* 0x000fc60000000000 */
[----:B------:R-:W-:Y:S05]  /*6870*/  BRA.DIV UR8, `(.L_x_124) ;  /* 0x0000001208ac7947 */ /* 0x000fea000b800000 */
[----:B------:R-:W-:-:S13]  /*6880*/  ELECT P0, URZ, PT ;  /* 0x00000000003f782f */ /* 0x000fda0003800000 */
.L_x_164:
[----:B------:R-:W-:Y:S04]  /*6890*/  BSSY B0, `(.L_x_125) ;  /* 0x0000103000007945 */ /* 0x000fe80003800000 */
[----:B------:R-:W-:Y:S05]  /*68a0*/  @!P0 BRA `(.L_x_126) ;  /* 0x0000001000048947 */ /* 0x000fea0003800000 */
[----:B------:R-:W-:-:S04]  /*68b0*/  LOP3.LUT R7, R7, 0x2, RZ, 0xfc, !PT ;  /* 0x0000000207077812 */ /* 0x000fc800078efcff */
[----:B------:R-:W-:-:S13]  /*68c0*/  ISETP.NE.AND P0, PT, R7, 0x3, PT ;  /* 0x000000030700780c */ /* 0x000fda0003f05270 */
[----:B------:R-:W-:Y:S05]  /*68d0*/  @!P0 BRA `(.L_x_127) ;  /* 0x0000000000048947 */ /* 0x000fea0003800000 */
[----:B------:R-:W-:Y:S01]  /*68e0*/  BPT.TRAP 0x1 ;  /* 0x000000040000795c */ /* 0x000fe20000300000 */
.L_x_127:
[----:B------:R-:W0:Y:S01]  /*68f0*/  S2R R3, SR_CgaCtaId ;  /* 0x0000000000037919 */ /* 0x000e220000008800 */
[----:B------:R-:W-:Y:S02]  /*6900*/  MOV R0, 0x400 ;  /* 0x0000040000007802 */ /* 0x000fe40000000f00 */
[----:B------:R-:W-:Y:S02]  /*6910*/  SHF.L.U32 R2, R13, 0x1f, RZ ;  /* 0x0000001f0d027819 */ /* 0x000fe400000006ff */
[----:B0-----:R-:W-:-:S05]  /*6920*/  LEA R3, R3, R0, 0x18 ;  /* 0x0000000003037211 */ /* 0x001fca00078ec0ff */
[----:B------:R-:W-:-:S04]  /*6930*/  VIADD R3, R3, 0xe0 ;  /* 0x000000e003037836 */ /* 0x000fc80000000000 */
[C---:B------:R-:W-:Y:S02]  /*6940*/  IMAD R5, R12.reuse, 0x8, R3 ;  /* 0x000000080c057824 */ /* 0x040fe400078e0203 */
[----:B------:R-:W-:Y:S02]  /*6950*/  VIADD R12, R12, 0x1 ;  /* 0x000000010c0c7836 */ /* 0x000fe40000000000 */
[----:B------:R-:W0:Y:S03]  /*6960*/  SYNCS.PHASECHK.TRANS64.TRYWAIT P0, [R5+URZ], R2 ;  /* 0x00000002050075a7 */ /* 0x000e26000800017f */
[----:B------:R-:W-:-:S04]  /*6970*/  ISETP.NE.AND P1, PT, R12, 0x1c, PT ;  /* 0x0000001c0c00780c */ /* 0x000fc80003f25270 */
[----:B------:R-:W-:Y:S02]  /*6980*/  SEL R0, RZ, 0x1, P1 ;  /* 0x00000001ff007807 */ /* 0x000fe40000800000 */
[----:B------:R-:W-:Y:S02]  /*6990*/  SEL R12, R12, RZ, P1 ;  /* 0x000000ff0c0c7207 */ /* 0x000fe40000800000 */
[----:B------:R-:W-:-:S03]  /*69a0*/  LOP3.LUT R13, R13, R0, RZ, 0x3c, !PT ;  /* 0x000000000d0d7212 */ /* 0x000fc600078e3cff */
[----:B------:R-:W-:Y:S01]  /*69b0*/  IMAD R7, R12, 0x8, R3 ;  /* 0x000000080c077824 */ /* 0x000fe200078e0203 */
[----:B------:R-:W-:Y:S01]  /*69c0*/  SHF.L.U32 R4, R13, 0x1f, RZ ;  /* 0x0000001f0d047819 */ /* 0x000fe200000006ff */
[----:B0-----:R-:W-:Y:S06]  /*69d0*/  @!P0 BRA `(.L_x_128) ;  /* 0x0000001000788947 */ /* 0x001fec0003800000 */
.L_x_165:
[----:B------:R-:W1:Y:S01]  /*69e0*/  SYNCS.PHASECHK.TRANS64.TRYWAIT P0, [R7+URZ], R4 ;  /* 0x00000004070075a7 */ /* 0x000e62000800017f */
[----:B------:R-:W-:-:S05]  /*69f0*/  VIADD R0, R12, 0x1 ;  /* 0x000000010c007836 */ /* 0x000fca0000000000 */
[----:B------:R-:W-:-:S04]  /*6a00*/  ISETP.NE.AND P1, PT, R0, 0x1c, PT ;  /* 0x0000001c0000780c */ /* 0x000fc80003f25270 */
[----:B0-----:R-:W-:Y:S02]  /*6a10*/  SEL R2, RZ, 0x1, P1 ;  /* 0x00000001ff027807 */ /* 0x001fe40000800000 */
[----:B------:R-:W-:Y:S02]  /*6a20*/  SEL R0, R0, RZ, P1 ;  /* 0x000000ff00007207 */ /* 0x000fe40000800000 */
[----:B------:R-:W-:-:S03]  /*6a30*/  LOP3.LUT R13, R13, R2, RZ, 0x3c, !PT ;  /* 0x000000020d0d7212 */ /* 0x000fc600078e3cff */
[----:B------:R-:W-:Y:S01]  /*6a40*/  IMAD R6, R0, 0x8, R3 ;  /* 0x0000000800067824 */ /* 0x000fe200078e0203 */
[----:B------:R-:W-:Y:S01]  /*6a50*/  SHF.L.U32 R5, R13, 0x1f, RZ ;  /* 0x0000001f0d057819 */ /* 0x000fe200000006ff */
[----:B-1----:R-:W-:Y:S06]  /*6a60*/  @!P0 BRA `(.L_x_129) ;  /* 0x0000001000688947 */ /* 0x002fec0003800000 */
.L_x_166:
[----:B------:R-:W1:Y:S01]  /*6a70*/  SYNCS.PHASECHK.TRANS64.TRYWAIT P0, [R6+URZ], R5 ;  /* 0x00000005060075a7 */ /* 0x000e62000800017f */
[----:B------:R-:W-:-:S05]  /*6a80*/  VIADD R0, R0, 0x1 ;  /* 0x0000000100007836 */ /* 0x000fca0000000000 */
[----:B------:R-:W-:-:S04]  /*6a90*/  ISETP.NE.AND P1, PT, R0, 0x1c, PT ;  /* 0x0000001c0000780c */ /* 0x000fc80003f25270 */
[----:B------:R-:W-:Y:S02]  /*6aa0*/  SEL R2, RZ, 0x1, P1 ;  /* 0x00000001ff027807 */ /* 0x000fe40000800000 */
[----:B------:R-:W-:Y:S02]  /*6ab0*/  SEL R0, R0, RZ, P1 ;  /* 0x000000ff00007207 */ /* 0x000fe40000800000 */
[----:B------:R-:W-:-:S03]  /*6ac0*/  LOP3.LUT R13, R13, R2, RZ, 0x3c, !PT ;  /* 0x000000020d0d7212 */ /* 0x000fc600078e3cff */
[----:B0-----:R-:W-:Y:S01]  /*6ad0*/  IMAD R7, R0, 0x8, R3 ;  /* 0x0000000800077824 */ /* 0x001fe200078e0203 */
[----:B------:R-:W-:Y:S01]  /*6ae0*/  SHF.L.U32 R4, R13, 0x1f, RZ ;  /* 0x0000001f0d047819 */ /* 0x000fe200000006ff */
[----:B-1----:R-:W-:Y:S06]  /*6af0*/  @!P0 BRA `(.L_x_130) ;  /* 0x0000001000588947 */ /* 0x002fec0003800000 */
.L_x_167:
        /* <DEDUP_REMOVED lines=9> */
.L_x_168:
        /* <DEDUP_REMOVED lines=9> */
.L_x_169:
        /* <DEDUP_REMOVED lines=9> */
.L_x_170:
        /* <DEDUP_REMOVED lines=9> */
.L_x_171:
        /* <DEDUP_REMOVED lines=9> */
.L_x_172:
        /* <DEDUP_REMOVED lines=9> */
.L_x_173:
        /* <DEDUP_REMOVED lines=9> */
.L_x_174:
        /* <DEDUP_REMOVED lines=9> */
.L_x_175:
        /* <DEDUP_REMOVED lines=9> */
.L_x_176:
        /* <DEDUP_REMOVED lines=9> */
.L_x_177:
        /* <DEDUP_REMOVED lines=9> */
.L_x_178:
        /* <DEDUP_REMOVED lines=9> */
.L_x_179:
        /* <DEDUP_REMOVED lines=9> */
.L_x_180:
        /* <DEDUP_REMOVED lines=9> */
.L_x_181:
        /* <DEDUP_REMOVED lines=9> */
.L_x_182:
        /* <DEDUP_REMOVED lines=9> */
.L_x_183:
        /* <DEDUP_REMOVED lines=9> */
.L_x_184:
        /* <DEDUP_REMOVED lines=9> */
.L_x_185:
        /* <DEDUP_REMOVED lines=9> */
.L_x_186:
        /* <DEDUP_REMOVED lines=9> */
.L_x_187:
        /* <DEDUP_REMOVED lines=9> */
.L_x_188:
        /* <DEDUP_REMOVED lines=9> */
.L_x_189:
        /* <DEDUP_REMOVED lines=9> */
.L_x_190:
[----:B------:R-:W1:Y:S01]  /*77f0*/  SYNCS.PHASECHK.TRANS64.TRYWAIT P0, [R6+URZ], R5 ;  /* 0x00000005060075a7 */ /* 0x000e62000800017f */
[----:B------:R-:W-:-:S05]  /*7800*/  VIADD R0, R0, 0x1 ;  /* 0x0000000100007836 */ /* 0x000fca0000000000 */
[----:B------:R-:W-:-:S04]  /*7810*/  ISETP.NE.AND P1, PT, R0, 0x1c, PT ;  /* 0x0000001c0000780c */ /* 0x000fc80003f25270 */
[----:B------:R-:W-:Y:S02]  /*7820*/  SEL R2, RZ, 0x1, P1 ;  /* 0x00000001ff027807 */ /* 0x000fe40000800000 */
[----:B------:R-:W-:Y:S02]  /*7830*/  SEL R0, R0, RZ, P1 ;  /* 0x000000ff00007207 */ /* 0x000fe40000800000 */
[----:B------:R-:W-:Y:S01]  /*7840*/  LOP3.LUT R2, R13, R2, RZ, 0x3c, !PT ;  /* 0x000000020d027212 */ /* 0x000fe200078e3cff */
[----:B-1----:R-:W-:Y:S06]  /*7850*/  @!P0 BRA `(.L_x_154) ;  /* 0x0000000800e08947 */ /* 0x002fec0003800000 */
.L_x_191:
[----:B------:R-:W-:Y:S01]  /*7860*/  IMAD R3, R0, 0x8, R3 ;  /* 0x0000000800037824 */ /* 0x000fe200078e0203 */
[----:B------:R-:W-:-:S07]  /*7870*/  SHF.L.U32 R0, R2, 0x1f, RZ ;  /* 0x0000001f02007819 */ /* 0x000fce00000006ff */
.L_x_155:
[----:B--2---:R2:W3:Y:S02]  /*7880*/  SYNCS.PHASECHK.TRANS64.TRYWAIT P0, [R3+URZ], R0 ;  /* 0x00000000030075a7 */ /* 0x0044e4000800017f */
[----:B---3--:R-:W-:Y:S05]  /*7890*/  @!P0 NANOSLEEP.SYNCS 0x989680 ;  /* 0x009896800000895d */ /* 0x008fea0003900000 */
[----:B------:R-:W3:Y:S02]  /*78a0*/  @!P0 SYNCS.PHASECHK.TRANS64 P0, [R3+URZ], R0 ;  /* 0x00000000030085a7 */ /* 0x000ee4000800007f */
[----:B---3--:R-:W-:Y:S05]  /*78b0*/  @!P0 BRA `(.L_x_155) ;  /* 0xfffffffc00f08947 */ /* 0x008fea000383ffff */
.L_x_126:
[----:B------:R-:W-:Y:S05]  /*78c0*/  BSYNC B0 ;  /* 0x0000000000007941 */ /* 0x000fea0003800000 */
.L_x_125:
[----:B------:R-:W-:Y:S05]  /*78d0*/  EXIT ;  /* 0x000000000000794d */ /* 0x000fea0003800000 */
.L_x_20:
[----:B0-----:R-:W-:-:S04]  /*78e0*/  IMAD.U32 R17, RZ, RZ, UR15 ;  /* 0x0000000fff117e24 */ /* 0x001fc8000f8e00ff */
[----:B------:R0:W1:Y:S03]  /*78f0*/  SYNCS.PHASECHK.TRANS64.TRYWAIT P0, [R17+URZ+-0x8], R16 ;  /* 0xfffff810110075a7 */ /* 0x000066000800017f */
[----:B-1----:R-:W-:Y:S05]  /*7900*/  @!P0 NANOSLEEP.SYNCS 0x989680 ;  /* 0x009896800000895d */ /* 0x002fea0003900000 */
[----:B------:R-:W1:Y:S02]  /*7910*/  @!P0 SYNCS.PHASECHK.TRANS64 P0, [R17+URZ+-0x8], R16 ;  /* 0xfffff810110085a7 */ /* 0x000e64000800007f */
[----:B-1----:R-:W-:Y:S05]  /*7920*/  @!P0 BRA `(.L_x_20) ;  /* 0xfffffffc00ec8947 */ /* 0x002fea000383ffff */
[----:B------:R-:W-:Y:S05]  /*7930*/  BRA `(.L_x_156) ;  /* 0xffffffa000407947 */ /* 0x000fea000383ffff */
.L_x_25:
[----:B-1----:R-:W-:-:S04]  /*7940*/  IMAD.U32 R17, RZ, RZ, UR6 ;  /* 0x00000006ff117e24 */ /* 0x002fc8000f8e00ff */
[----:B------:R1:W4:Y:S03]  /*7950*/  SYNCS.PHASECHK.TRANS64.TRYWAIT P0, [R17+URZ], R16 ;  /* 0x00000010110075a7 */ /* 0x000326000800017f */
[----:B----4-:R-:W-:Y:S05]  /*7960*/  @!P0 NANOSLEEP.SYNCS 0x989680 ;  /* 0x009896800000895d */ /* 0x010fea0003900000 */
[----:B------:R-:W4:Y:S02]  /*7970*/  @!P0 SYNCS.PHASECHK.TRANS64 P0, [R17+URZ], R16 ;  /* 0x00000010110085a7 */ /* 0x000f24000800007f */
[----:B----4-:R-:W-:Y:S05]  /*7980*/  @!P0 BRA `(.L_x_25) ;  /* 0xfffffffc00ec8947 */ /* 0x010fea000383ffff */
[----:B------:R-:W-:Y:S05]  /*7990*/  BRA `(.L_x_24) ;  /* 0xffffffa000e87947 */ /* 0x000fea000383ffff */
.L_x_31:
[----:B-1----:R-:W-:-:S04]  /*79a0*/  IMAD.U32 R19, RZ, RZ, UR9 ;  /* 0x00000009ff137e24 */ /* 0x002fc8000f8e00ff */
[----:B------:R1:W4:Y:S03]  /*79b0*/  SYNCS.PHASECHK.TRANS64.TRYWAIT P0, [R19+URZ], R18 ;  /* 0x00000012130075a7 */ /* 0x000326000800017f */
[----:B----4-:R-:W-:Y:S05]  /*79c0*/  @!P0 NANOSLEEP.SYNCS 0x989680 ;  /* 0x009896800000895d */ /* 0x010fea0003900000 */
[----:B------:R-:W4:Y:S02]  /*79d0*/  @!P0 SYNCS.PHASECHK.TRANS64 P0, [R19+URZ], R18 ;  /* 0x00000012130085a7 */ /* 0x000f24000800007f */
[----:B----4-:R-:W-:Y:S05]  /*79e0*/  @!P0 BRA `(.L_x_31) ;  /* 0xfffffffc00ec8947 */ /* 0x010fea000383ffff */
[----:B------:R-:W-:Y:S05]  /*79f0*/  BRA `(.L_x_30) ;  /* 0xffffffa8003c7947 */ /* 0x000fea000383ffff */
.L_x_39:
[----:B0-----:R-:W-:-:S04]  /*7a00*/  IMAD.U32 R17, RZ, RZ, UR15 ;  /* 0x0000000fff117e24 */ /* 0x001fc8000f8e00ff */
[----:B------:R0:W1:Y:S03]  /*7a10*/  SYNCS.PHASECHK.TRANS64.TRYWAIT P0, [R17+URZ+0x8], R16 ;  /* 0x00000810110075a7 */ /* 0x000066000800017f */
[----:B-1----:R-:W-:Y:S05]  /*7a20*/  @!P0 NANOSLEEP.SYNCS 0x989680 ;  /* 0x009896800000895d */ /* 0x002fea0003900000 */
[----:B------:R-:W1:Y:S02]  /*7a30*/  @!P0 SYNCS.PHASECHK.TRANS64 P0, [R17+URZ+0x8], R16 ;  /* 0x00000810110085a7 */ /* 0x000e64000800007f */
[----:B-1----:R-:W-:Y:S05]  /*7a40*/  @!P0 BRA `(.L_x_39) ;  /* 0xfffffffc00ec8947 */ /* 0x002fea000383ffff */
[----:B------:R-:W-:Y:S05]  /*7a50*/  BRA `(.L_x_157) ;  /* 0xffffffb000887947 */ /* 0x000fea000383ffff */
.L_x_112:
[----:B------:R-:W-:Y:S01]  /*7a60*/  BSSY B1, `(.L_x_158) ;  /* 0x0000006000017945 */ /* 0x000fe20003800000 */
[----:B------:R-:W-:-:S07]  /*7a70*/  IMAD.MOV.U32 R10, RZ, RZ, -0x1 ;  /* 0xffffffffff0a7424 */ /* 0x000fce00078e00ff */
[----:B------:R-:W-:Y:S05]  /*7a80*/  WARPSYNC.COLLECTIVE R10, `(.L_x_159) ;  /* 0x000000000a0c7348 */ /* 0x000fea0003c00000 */
[----:B------:R-:W-:Y:S02]  /*7a90*/  ELECT P1, UR62, PT ;  /* 0x00000000003e782f */ /* 0x000fe40003820000 */
[----:B------:R-:W-:Y:S01]  /*7aa0*/  MOV R10, UR62 ;  /* 0x0000003e000a7c02 */ /* 0x000fe20008000f00 */
[----:B------:R-:W-:Y:S10]  /*7ab0*/  ENDCOLLECTIVE ;  /* 0x000000000000791b */ /* 0x000ff40003800000 */
.L_x_159:
[----:B------:R-:W-:Y:S05]  /*7ac0*/  BSYNC B1 ;  /* 0x0000000000017941 */ /* 0x000fea0003800000 */
.L_x_158:
[----:B------:R-:W-:Y:S05]  /*7ad0*/  BRA `(.L_x_160) ;  /* 0xffffffe000987947 */ /* 0x000fea000383ffff */
.L_x_115:
[----:B-1----:R1:W2:Y:S02]  /*7ae0*/  SYNCS.PHASECHK.TRANS64.TRYWAIT P1, [R19+URZ+0xe0], R10 ;  /* 0x0000e00a130075a7 */ /* 0x0022a4000802017f */
[----:B--2---:R-:W-:Y:S05]  /*7af0*/  @!P1 NANOSLEEP.SYNCS 0x989680 ;  /* 0x009896800000995d */ /* 0x004fea0003900000 */
[----:B------:R-:W2:Y:S02]  /*7b00*/  @!P1 SYNCS.PHASECHK.TRANS64 P1, [R19+URZ+0xe0], R10 ;  /* 0x0000e00a130095a7 */ /* 0x000ea4000802007f */
[----:B--2---:R-:W-:Y:S05]  /*7b10*/  @!P1 BRA `(.L_x_115) ;  /* 0xfffffffc00f09947 */ /* 0x004fea000383ffff */
[----:B------:R-:W-:Y:S05]  /*7b20*/  BRA `(.L_x_161) ;  /* 0xffffffe000d07947 */ /* 0x000fea000383ffff */
.L_x_124:
[----:B------:R-:W-:Y:S01]  /*7b30*/  BSSY B0, `(.L_x_162) ;  /* 0x0000006000007945 */ /* 0x000fe20003800000 */
[----:B------:R-:W-:-:S07]  /*7b40*/  IMAD.MOV.U32 R10, RZ, RZ, -0x1 ;  /* 0xffffffffff0a7424 */ /* 0x000fce00078e00ff */
[----:B------:R-:W-:Y:S05]  /*7b50*/  WARPSYNC.COLLECTIVE R10, `(.L_x_163) ;  /* 0x000000000a0c7348 */ /* 0x000fea0003c00000 */
[----:B------:R-:W-:Y:S02]  /*7b60*/  ELECT P1, UR62, PT ;  /* 0x00000000003e782f */ /* 0x000fe40003820000 */
[----:B------:R-:W-:Y:S01]  /*7b70*/  MOV R10, UR62 ;  /* 0x0000003e000a7c02 */ /* 0x000fe20008000f00 */
[----:B------:R-:W-:Y:S10]  /*7b80*/  ENDCOLLECTIVE ;  /* 0x000000000000791b */ /* 0x000ff40003800000 */
.L_x_163:
[----:B------:R-:W-:Y:S05]  /*7b90*/  BSYNC B0 ;  /* 0x0000000000007941 */ /* 0x000fea0003800000 */
.L_x_162:
[----:B------:R-:W-:Y:S01]  /*7ba0*/  PLOP3.LUT P0, PT, P1, PT, PT, 0x80, 0x0 ;  /* 0x000000000000781c */ /* 0x000fe20000f0f070 */
[----:B------:R-:W-:-:S12]  /*7bb0*/  BRA `(.L_x_164) ;  /* 0xffffffec00347947 */ /* 0x000fd8000383ffff */
.L_x_128:
[----:B0-----:R0:W1:Y:S02]  /*7bc0*/  SYNCS.PHASECHK.TRANS64.TRYWAIT P0, [R5+URZ], R2 ;  /* 0x00000002050075a7 */ /* 0x001064000800017f */
[----:B-1----:R-:W-:Y:S05]  /*7bd0*/  @!P0 NANOSLEEP.SYNCS 0x989680 ;  /* 0x009896800000895d */ /* 0x002fea0003900000 */
[----:B------:R-:W1:Y:S02]  /*7be0*/  @!P0 SYNCS.PHASECHK.TRANS64 P0, [R5+URZ], R2 ;  /* 0x00000002050085a7 */ /* 0x000e64000800007f */
[----:B-1----:R-:W-:Y:S05]  /*7bf0*/  @!P0 BRA `(.L_x_128) ;  /* 0xfffffffc00f08947 */ /* 0x002fea000383ffff */
[----:B------:R-:W-:Y:S05]  /*7c00*/  BRA `(.L_x_165) ;  /* 0xffffffec00747947 */ /* 0x000fea000383ffff */
.L_x_129:
[----:B0-----:R0:W1:Y:S02]  /*7c10*/  SYNCS.PHASECHK.TRANS64.TRYWAIT P0, [R7+URZ], R4 ;  /* 0x00000004070075a7 */ /* 0x001064000800017f */
[----:B-1----:R-:W-:Y:S05]  /*7c20*/  @!P0 NANOSLEEP.SYNCS 0x989680 ;  /* 0x009896800000895d */ /* 0x002fea0003900000 */
[----:B------:R-:W1:Y:S02]  /*7c30*/  @!P0 SYNCS.PHASECHK.TRANS64 P0, [R7+URZ], R4 ;  /* 0x00000004070085a7 */ /* 0x000e64000800007f */
[----:B-1----:R-:W-:Y:S05]  /*7c40*/  @!P0 BRA `(.L_x_129) ;  /* 0xfffffffc00f08947 */ /* 0x002fea000383ffff */
[----:B------:R-:W-:Y:S05]  /*7c50*/  BRA `(.L_x_166) ;  /* 0xffffffec00847947 */ /* 0x000fea000383ffff */
.L_x_130:
[----:B0-----:R0:W1:Y:S02]  /*7c60*/  SYNCS.PHASECHK.TRANS64.TRYWAIT P0, [R6+URZ], R5 ;  /* 0x00000005060075a7 */ /* 0x001064000800017f */
[----:B-1----:R-:W-:Y:S05]  /*7c70*/  @!P0 NANOSLEEP.SYNCS 0x989680 ;  /* 0x009896800000895d */ /* 0x002fea0003900000 */
[----:B------:R-:W1:Y:S02]  /*7c80*/  @!P0 SYNCS.PHASECHK.TRANS64 P0, [R6+URZ], R5 ;  /* 0x00000005060085a7 */ /* 0x000e64000800007f */
[----:B-1----:R-:W-:Y:S05]  /*7c90*/  @!P0 BRA `(.L_x_130) ;  /* 0xfffffffc00f08947 */ /* 0x002fea000383ffff */
[----:B------:R-:W-:Y:S05]  /*7ca0*/  BRA `(.L_x_167) ;  /* 0xffffffec00947947 */ /* 0x000fea000383ffff */
.L_x_131:
[----:B0-----:R0:W1:Y:S02]  /*7cb0*/  SYNCS.PHASECHK.TRANS64.TRYWAIT P0, [R7+URZ], R4 ;  /* 0x00000004070075a7 */ /* 0x001064000800017f */
[----:B-1----:R-:W-:Y:S05]  /*7cc0*/  @!P0 NANOSLEEP.SYNCS 0x989680 ;  /* 0x009896800000895d */ /* 0x002fea0003900000 */
[----:B------:R-:W1:Y:S02]  /*7cd0*/  @!P0 SYNCS.PHASECHK.TRANS64 P0, [R7+URZ], R4 ;  /* 0x00000004070085a7 */ /* 0x000e64000800007f */
[----:B-1----:R-:W-:Y:S05]  /*7ce0*/  @!P0 BRA `(.L_x_131) ;  /* 0xfffffffc00f08947 */ /* 0x002fea000383ffff */
[----:B------:R-:W-:Y:S05]  /*7cf0*/  BRA `(.L_x_168) ;  /* 0xffffffec00a47947 */ /* 0x000fea000383ffff */
.L_x_132:
[----:B0-----:R0:W1:Y:S02]  /*7d00*/  SYNCS.PHASECHK.TRANS64.TRYWAIT P0, [R6+URZ], R5 ;  /* 0x00000005060075a7 */ /* 0x001064000800017f */
[----:B-1----:R-:W-:Y:S05]  /*7d10*/  @!P0 NANOSLEEP.SYNCS 0x989680 ;  /* 0x009896800000895d */ /* 0x002fea0003900000 */
[----:B------:R-:W1:Y:S02]  /*7d20*/  @!P0 SYNCS.PHASECHK.TRANS64 P0, [R6+URZ], R5 ;  /* 0x00000005060085a7 */ /* 0x000e64000800007f */
[----:B-1----:R-:W-:Y:S05]  /*7d30*/  @!P0 BRA `(.L_x_132) ;  /* 0xfffffffc00f08947 */ /* 0x002fea000383ffff */
[----:B------:R-:W-:Y:S05]  /*7d40*/  BRA `(.L_x_169) ;  /* 0xffffffec00b47947 */ /* 0x000fea000383ffff */
.L_x_133:
[----:B0-----:R0:W1:Y:S02]  /*7d50*/  SYNCS.PHASECHK.TRANS64.TRYWAIT P0, [R7+URZ], R4 ;  /* 0x00000004070075a7 */ /* 0x001064000800017f */
[----:B-1----:R-:W-:Y:S05]  /*7d60*/  @!P0 NANOSLEEP.SYNCS 0x989680 ;  /* 0x009896800000895d */ /* 0x002fea0003900000 */
[----:B------:R-:W1:Y:S02]  /*7d70*/  @!P0 SYNCS.PHASECHK.TRANS64 P0, [R7+URZ], R4 ;  /* 0x00000004070085a7 */ /* 0x000e64000800007f */
[----:B-1----:R-:W-:Y:S05]  /*7d80*/  @!P0 BRA `(.L_x_133) ;  /* 0xfffffffc00f08947 */ /* 0x002fea000383ffff */
[----:B------:R-:W-:Y:S05]  /*7d90*/  BRA `(.L_x_170) ;  /* 0xffffffec00c47947 */ /* 0x000fea000383ffff */
.L_x_134:
[----:B0-----:R0:W1:Y:S02]  /*7da0*/  SYNCS.PHASECHK.TRANS64.TRYWAIT P0, [R6+URZ], R5 ;  /* 0x00000005060075a7 */ /* 0x001064000800017f */
[----:B-1----:R-:W-:Y:S05]  /*7db0*/  @!P0 NANOSLEEP.SYNCS 0x989680 ;  /* 0x009896800000895d */ /* 0x002fea0003900000 */
[----:B------:R-:W1:Y:S02]  /*7dc0*/  @!P0 SYNCS.PHASECHK.TRANS64 P0, [R6+URZ], R5 ;  /* 0x00000005060085a7 */ /* 0x000e64000800007f */
[----:B-1----:R-:W-:Y:S05]  /*7dd0*/  @!P0 BRA `(.L_x_134) ;  /* 0xfffffffc00f08947 */ /* 0x002fea000383ffff */
[----:B------:R-:W-:Y:S05]  /*7de0*/  BRA `(.L_x_171) ;  /* 0xffffffec00d47947 */ /* 0x000fea000383ffff */
.L_x_135:
[----:B0-----:R0:W1:Y:S02]  /*7df0*/  SYNCS.PHASECHK.TRANS64.TRYWAIT P0, [R7+URZ], R4 ;  /* 0x00000004070075a7 */ /* 0x001064000800017f */
[----:B-1----:R-:W-:Y:S05]  /*7e00*/  @!P0 NANOSLEEP.SYNCS 0x989680 ;  /* 0x009896800000895d */ /* 0x002fea0003900000 */
[----:B------:R-:W1:Y:S02]  /*7e10*/  @!P0 SYNCS.PHASECHK.TRANS64 P0, [R7+URZ], R4 ;  /* 0x00000004070085a7 */ /* 0x000e64000800007f */
[----:B-1----:R-:W-:Y:S05]  /*7e20*/  @!P0 BRA `(.L_x_135) ;  /* 0xfffffffc00f08947 */ /* 0x002fea000383ffff */
[----:B------:R-:W-:Y:S05]  /*7e30*/  BRA `(.L_x_172) ;  /* 0xffffffec00e47947 */ /* 0x000fea000383ffff */
.L_x_136:
[----:B0-----:R0:W1:Y:S02]  /*7e40*/  SYNCS.PHASECHK.TRANS64.TRYWAIT P0, [R6+URZ], R5 ;  /* 0x00000005060075a7 */ /* 0x001064000800017f */
[----:B-1----:R-:W-:Y:S05]  /*7e50*/  @!P0 NANOSLEEP.SYNCS 0x989680 ;  /* 0x009896800000895d */ /* 0x002fea0003900000 */
[----:B------:R-:W1:Y:S02]  /*7e60*/  @!P0 SYNCS.PHASECHK.TRANS64 P0, [R6+URZ], R5 ;  /* 0x00000005060085a7 */ /* 0x000e64000800007f */
[----:B-1----:R-:W-:Y:S05]  /*7e70*/  @!P0 BRA `(.L_x_136) ;  /* 0xfffffffc00f08947 */ /* 0x002fea000383ffff */
[----:B------:R-:W-:Y:S05]  /*7e80*/  BRA `(.L_x_173) ;  /* 0xffffffec00f47947 */ /* 0x000fea000383ffff */
.L_x_137:
[----:B0-----:R0:W1:Y:S02]  /*7e90*/  SYNCS.PHASECHK.TRANS64.TRYWAIT P0, [R7+URZ], R4 ;  /* 0x00000004070075a7 */ /* 0x001064000800017f */
[----:B-1----:R-:W-:Y:S05]  /*7ea0*/  @!P0 NANOSLEEP.SYNCS 0x989680 ;  /* 0x009896800000895d */ /* 0x002fea0003900000 */
[----:B------:R-:W1:Y:S02]  /*7eb0*/  @!P0 SYNCS.PHASECHK.TRANS64 P0, [R7+URZ], R4 ;  /* 0x00000004070085a7 */ /* 0x000e64000800007f */
[----:B-1----:R-:W-:Y:S05]  /*7ec0*/  @!P0 BRA `(.L_x_137) ;  /* 0xfffffffc00f08947 */ /* 0x002fea000383ffff */
[----:B------:R-:W-:Y:S05]  /*7ed0*/  BRA `(.L_x_174) ;  /* 0xfffffff000047947 */ /* 0x000fea000383ffff */
.L_x_138:
[----:B0-----:R0:W1:Y:S02]  /*7ee0*/  SYNCS.PHASECHK.TRANS64.TRYWAIT P0, [R6+URZ], R5 ;  /* 0x00000005060075a7 */ /* 0x001064000800017f */
[----:B-1----:R-:W-:Y:S05]  /*7ef0*/  @!P0 NANOSLEEP.SYNCS 0x989680 ;  /* 0x009896800000895d */ /* 0x002fea0003900000 */
[----:B------:R-:W1:Y:S02]  /*7f00*/  @!P0 SYNCS.PHASECHK.TRANS64 P0, [R6+URZ], R5 ;  /* 0x00000005060085a7 */ /* 0x000e64000800007f */
[----:B-1----:R-:W-:Y:S05]  /*7f10*/  @!P0 BRA `(.L_x_138) ;  /* 0xfffffffc00f08947 */ /* 0x002fea000383ffff */
[----:B------:R-:W-:Y:S05]  /*7f20*/  BRA `(.L_x_175) ;  /* 0xfffffff000147947 */ /* 0x000fea000383ffff */
.L_x_139:
[----:B0-----:R0:W1:Y:S02]  /*7f30*/  SYNCS.PHASECHK.TRANS64.TRYWAIT P0, [R7+URZ], R4 ;  /* 0x00000004070075a7 */ /* 0x001064000800017f */
[----:B-1----:R-:W-:Y:S05]  /*7f40*/  @!P0 NANOSLEEP.SYNCS 0x989680 ;  /* 0x009896800000895d */ /* 0x002fea0003900000 */
[----:B------:R-:W1:Y:S02]  /*7f50*/  @!P0 SYNCS.PHASECHK.TRANS64 P0, [R7+URZ], R4 ;  /* 0x00000004070085a7 */ /* 0x000e64000800007f */
[----:B-1----:R-:W-:Y:S05]  /*7f60*/  @!P0 BRA `(.L_x_139) ;  /* 0xfffffffc00f08947 */ /* 0x002fea000383ffff */
[----:B------:R-:W-:Y:S05]  /*7f70*/  BRA `(.L_x_176) ;  /* 0xfffffff000247947 */ /* 0x000fea000383ffff */
.L_x_140:
[----:B0-----:R0:W1:Y:S02]  /*7f80*/  SYNCS.PHASECHK.TRANS64.TRYWAIT P0, [R6+URZ], R5 ;  /* 0x00000005060075a7 */ /* 0x001064000800017f */
[----:B-1----:R-:W-:Y:S05]  /*7f90*/  @!P0 NANOSLEEP.SYNCS 0x989680 ;  /* 0x009896800000895d */ /* 0x002fea0003900000 */
[----:B------:R-:W1:Y:S02]  /*7fa0*/  @!P0 SYNCS.PHASECHK.TRANS64 P0, [R6+URZ], R5 ;  /* 0x00000005060085a7 */ /* 0x000e64000800007f */
[----:B-1----:R-:W-:Y:S05]  /*7fb0*/  @!P0 BRA `(.L_x_140) ;  /* 0xfffffffc00f08947 */ /* 0x002fea000383ffff */
[----:B------:R-:W-:Y:S05]  /*7fc0*/  BRA `(.L_x_177) ;  /* 0xfffffff000347947 */ /* 0x000fea000383ffff */
.L_x_141:
[----:B0-----:R0:W1:Y:S02]  /*7fd0*/  SYNCS.PHASECHK.TRANS64.TRYWAIT P0, [R7+URZ], R4 ;  /* 0x00000004070075a7 */ /* 0x001064000800017f */
[----:B-1----:R-:W-:Y:S05]  /*7fe0*/  @!P0 NANOSLEEP.SYNCS 0x989680 ;  /* 0x009896800000895d */ /* 0x002fea0003900000 */
[----:B------:R-:W1:Y:S02]  /*7ff0*/  @!P0 SYNCS.PHASECHK.TRANS64 P0, [R7+URZ], R4 ;  /* 0x00000004070085a7 */ /* 0x000e64000800007f */
[----:B-1----:R-:W-:Y:S05]  /*8000*/  @!P0 BRA `(.L_x_141) ;  /* 0xfffffffc00f08947 */ /* 0x002fea000383ffff */
[----:B------:R-:W-:Y:S05]  /*8010*/  BRA `(.L_x_178) ;  /* 0xfffffff000447947 */ /* 0x000fea000383ffff */
.L_x_142:
[----:B0-----:R0:W1:Y:S02]  /*8020*/  SYNCS.PHASECHK.TRANS64.TRYWAIT P0, [R6+URZ], R5 ;  /* 0x00000005060075a7 */ /* 0x001064000800017f */
[----:B-1----:R-:W-:Y:S05]  /*8030*/  @!P0 NANOSLEEP.SYNCS 0x989680 ;  /* 0x009896800000895d */ /* 0x002fea0003900000 */
[----:B------:R-:W1:Y:S02]  /*8040*/  @!P0 SYNCS.PHASECHK.TRANS64 P0, [R6+URZ], R5 ;  /* 0x00000005060085a7 */ /* 0x000e64000800007f */
[----:B-1----:R-:W-:Y:S05]  /*8050*/  @!P0 BRA `(.L_x_142) ;  /* 0xfffffffc00f08947 */ /* 0x002fea000383ffff */
[----:B------:R-:W-:Y:S05]  /*8060*/  BRA `(.L_x_179) ;  /* 0xfffffff000547947 */ /* 0x000fea000383ffff */
.L_x_143:
[----:B0-----:R0:W1:Y:S02]  /*8070*/  SYNCS.PHASECHK.TRANS64.TRYWAIT P0, [R7+URZ], R4 ;  /* 0x00000004070075a7 */ /* 0x001064000800017f */
[----:B-1----:R-:W-:Y:S05]  /*8080*/  @!P0 NANOSLEEP.SYNCS 0x989680 ;  /* 0x009896800000895d */ /* 0x002fea0003900000 */
[----:B------:R-:W1:Y:S02]  /*8090*/  @!P0 SYNCS.PHASECHK.TRANS64 P0, [R7+URZ], R4 ;  /* 0x00000004070085a7 */ /* 0x000e64000800007f */
[----:B-1----:R-:W-:Y:S05]  /*80a0*/  @!P0 BRA `(.L_x_143) ;  /* 0xfffffffc00f08947 */ /* 0x002fea000383ffff */
[----:B------:R-:W-:Y:S05]  /*80b0*/  BRA `(.L_x_180) ;  /* 0xfffffff000647947 */ /* 0x000fea000383ffff */
.L_x_144:
[----:B0-----:R0:W1:Y:S02]  /*80c0*/  SYNCS.PHASECHK.TRANS64.TRYWAIT P0, [R6+URZ], R5 ;  /* 0x00000005060075a7 */ /* 0x001064000800017f */
[----:B-1----:R-:W-:Y:S05]  /*80d0*/  @!P0 NANOSLEEP.SYNCS 0x989680 ;  /* 0x009896800000895d */ /* 0x002fea0003900000 */
[----:B------:R-:W1:Y:S02]  /*80e0*/  @!P0 SYNCS.PHASECHK.TRANS64 P0, [R6+URZ], R5 ;  /* 0x00000005060085a7 */ /* 0x000e64000800007f */
[----:B-1----:R-:W-:Y:S05]  /*80f0*/  @!P0 BRA `(.L_x_144) ;  /* 0xfffffffc00f08947 */ /* 0x002fea000383ffff */
[----:B------:R-:W-:Y:S05]  /*8100*/  BRA `(.L_x_181) ;  /* 0xfffffff000747947 */ /* 0x000fea000383ffff */
.L_x_145:
[----:B0-----:R0:W1:Y:S02]  /*8110*/  SYNCS.PHASECHK.TRANS64.TRYWAIT P0, [R7+URZ], R4 ;  /* 0x00000004070075a7 */ /* 0x001064000800017f */
[----:B-1----:R-:W-:Y:S05]  /*8120*/  @!P0 NANOSLEEP.SYNCS 0x989680 ;  /* 0x009896800000895d */ /* 0x002fea0003900000 */
[----:B------:R-:W1:Y:S02]  /*8130*/  @!P0 SYNCS.PHASECHK.TRANS64 P0, [R7+URZ], R4 ;  /* 0x00000004070085a7 */ /* 0x000e64000800007f */
[----:B-1----:R-:W-:Y:S05]  /*8140*/  @!P0 BRA `(.L_x_145) ;  /* 0xfffffffc00f08947 */ /* 0x002fea000383ffff */
[----:B------:R-:W-:Y:S05]  /*8150*/  BRA `(.L_x_182) ;  /* 0xfffffff000847947 */ /* 0x000fea000383ffff */
.L_x_146:
[----:B0-----:R0:W1:Y:S02]  /*8160*/  SYNCS.PHASECHK.TRANS64.TRYWAIT P0, [R6+URZ], R5 ;  /* 0x00000005060075a7 */ /* 0x001064000800017f */
[----:B-1----:R-:W-:Y:S05]  /*8170*/  @!P0 NANOSLEEP.SYNCS 0x989680 ;  /* 0x009896800000895d */ /* 0x002fea0003900000 */
[----:B------:R-:W1:Y:S02]  /*8180*/  @!P0 SYNCS.PHASECHK.TRANS64 P0, [R6+URZ], R5 ;  /* 0x00000005060085a7 */ /* 0x000e64000800007f */
[----:B-1----:R-:W-:Y:S05]  /*8190*/  @!P0 BRA `(.L_x_146) ;  /* 0xfffffffc00f08947 */ /* 0x002fea000383ffff */
[----:B------:R-:W-:Y:S05]  /*81a0*/  BRA `(.L_x_183) ;  /* 0xfffffff000947947 */ /* 0x000fea000383ffff */
.L_x_147:
[----:B0-----:R0:W1:Y:S02]  /*81b0*/  SYNCS.PHASECHK.TRANS64.TRYWAIT P0, [R7+URZ], R4 ;  /* 0x00000004070075a7 */ /* 0x001064000800017f */
[----:B-1----:R-:W-:Y:S05]  /*81c0*/  @!P0 NANOSLEEP.SYNCS 0x989680 ;  /* 0x009896800000895d */ /* 0x002fea0003900000 */
[----:B------:R-:W1:Y:S02]  /*81d0*/  @!P0 SYNCS.PHASECHK.TRANS64 P0, [R7+URZ], R4 ;  /* 0x00000004070085a7 */ /* 0x000e64000800007f */
[----:B-1----:R-:W-:Y:S05]  /*81e0*/  @!P0 BRA `(.L_x_147) ;  /* 0xfffffffc00f08947 */ /* 0x002fea000383ffff */
[----:B------:R-:W-:Y:S05]  /*81f0*/  BRA `(.L_x_184) ;  /* 0xfffffff000a47947 */ /* 0x000fea000383ffff */
.L_x_148:
[----:B0-----:R0:W1:Y:S02]  /*8200*/  SYNCS.PHASECHK.TRANS64.TRYWAIT P0, [R6+URZ], R5 ;  /* 0x00000005060075a7 */ /* 0x001064000800017f */
[----:B-1----:R-:W-:Y:S05]  /*8210*/  @!P0 NANOSLEEP.SYNCS 0x989680 ;  /* 0x009896800000895d */ /* 0x002fea0003900000 */
[----:B------:R-:W1:Y:S02]  /*8220*/  @!P0 SYNCS.PHASECHK.TRANS64 P0, [R6+URZ], R5 ;  /* 0x00000005060085a7 */ /* 0x000e64000800007f */
[----:B-1----:R-:W-:Y:S05]  /*8230*/  @!P0 BRA `(.L_x_148) ;  /* 0xfffffffc00f08947 */ /* 0x002fea000383ffff */
[----:B------:R-:W-:Y:S05]  /*8240*/  BRA `(.L_x_185) ;  /* 0xfffffff000b47947 */ /* 0x000fea000383ffff */
.L_x_149:
[----:B0-----:R0:W1:Y:S02]  /*8250*/  SYNCS.PHASECHK.TRANS64.TRYWAIT P0, [R7+URZ], R4 ;  /* 0x00000004070075a7 */ /* 0x001064000800017f */
[----:B-1----:R-:W-:Y:S05]  /*8260*/  @!P0 NANOSLEEP.SYNCS 0x989680 ;  /* 0x009896800000895d */ /* 0x002fea0003900000 */
[----:B------:R-:W1:Y:S02]  /*8270*/  @!P0 SYNCS.PHASECHK.TRANS64 P0, [R7+URZ], R4 ;  /* 0x00000004070085a7 */ /* 0x000e64000800007f */
[----:B-1----:R-:W-:Y:S05]  /*8280*/  @!P0 BRA `(.L_x_149) ;  /* 0xfffffffc00f08947 */ /* 0x002fea000383ffff */
[----:B------:R-:W-:Y:S05]  /*8290*/  BRA `(.L_x_186) ;  /* 0xfffffff000c47947 */ /* 0x000fea000383ffff */
.L_x_150:
[----:B0-----:R0:W1:Y:S02]  /*82a0*/  SYNCS.PHASECHK.TRANS64.TRYWAIT P0, [R6+URZ], R5 ;  /* 0x00000005060075a7 */ /* 0x001064000800017f */
[----:B-1----:R-:W-:Y:S05]  /*82b0*/  @!P0 NANOSLEEP.SYNCS 0x989680 ;  /* 0x009896800000895d */ /* 0x002fea0003900000 */
[----:B------:R-:W1:Y:S02]  /*82c0*/  @!P0 SYNCS.PHASECHK.TRANS64 P0, [R6+URZ], R5 ;  /* 0x00000005060085a7 */ /* 0x000e64000800007f */
[----:B-1----:R-:W-:Y:S05]  /*82d0*/  @!P0 BRA `(.L_x_150) ;  /* 0xfffffffc00f08947 */ /* 0x002fea000383ffff */
[----:B------:R-:W-:Y:S05]  /*82e0*/  BRA `(.L_x_187) ;  /* 0xfffffff000d47947 */ /* 0x000fea000383ffff */
.L_x_151:
[----:B0-----:R0:W1:Y:S02]  /*82f0*/  SYNCS.PHASECHK.TRANS64.TRYWAIT P0, [R7+URZ], R4 ;  /* 0x00000004070075a7 */ /* 0x001064000800017f */
[----:B-1----:R-:W-:Y:S05]  /*8300*/  @!P0 NANOSLEEP.SYNCS 0x989680 ;  /* 0x009896800000895d */ /* 0x002fea0003900000 */
[----:B------:R-:W1:Y:S02]  /*8310*/  @!P0 SYNCS.PHASECHK.TRANS64 P0, [R7+URZ], R4 ;  /* 0x00000004070085a7 */ /* 0x000e64000800007f */
[----:B-1----:R-:W-:Y:S05]  /*8320*/  @!P0 BRA `(.L_x_151) ;  /* 0xfffffffc00f08947 */ /* 0x002fea000383ffff */
[----:B------:R-:W-:Y:S05]  /*8330*/  BRA `(.L_x_188) ;  /* 0xfffffff000e47947 */ /* 0x000fea000383ffff */
.L_x_152:
[----:B0-----:R0:W1:Y:S02]  /*8340*/  SYNCS.PHASECHK.TRANS64.TRYWAIT P0, [R6+URZ], R5 ;  /* 0x00000005060075a7 */ /* 0x001064000800017f */
[----:B-1----:R-:W-:Y:S05]  /*8350*/  @!P0 NANOSLEEP.SYNCS 0x989680 ;  /* 0x009896800000895d */ /* 0x002fea0003900000 */
[----:B------:R-:W1:Y:S02]  /*8360*/  @!P0 SYNCS.PHASECHK.TRANS64 P0, [R6+URZ], R5 ;  /* 0x00000005060085a7 */ /* 0x000e64000800007f */
[----:B-1----:R-:W-:Y:S05]  /*8370*/  @!P0 BRA `(.L_x_152) ;  /* 0xfffffffc00f08947 */ /* 0x002fea000383ffff */
[----:B------:R-:W-:Y:S05]  /*8380*/  BRA `(.L_x_189) ;  /* 0xfffffff000f47947 */ /* 0x000fea000383ffff */
.L_x_153:
[----:B0-----:R0:W1:Y:S02]  /*8390*/  SYNCS.PHASECHK.TRANS64.TRYWAIT P0, [R7+URZ], R4 ;  /* 0x00000004070075a7 */ /* 0x001064000800017f */
[----:B-1----:R-:W-:Y:S05]  /*83a0*/  @!P0 NANOSLEEP.SYNCS 0x989680 ;  /* 0x009896800000895d */ /* 0x002fea0003900000 */
[----:B------:R-:W1:Y:S02]  /*83b0*/  @!P0 SYNCS.PHASECHK.TRANS64 P0, [R7+URZ], R4 ;  /* 0x00000004070085a7 */ /* 0x000e64000800007f */
[----:B-1----:R-:W-:Y:S05]  /*83c0*/  @!P0 BRA `(.L_x_153) ;  /* 0xfffffffc00f08947 */ /* 0x002fea000383ffff */
[----:B------:R-:W-:Y:S05]  /*83d0*/  BRA `(.L_x_190) ;  /* 0xfffffff400047947 */ /* 0x000fea000383ffff */
.L_x_154:
[----:B-1----:R1:W2:Y:S02]  /*83e0*/  SYNCS.PHASECHK.TRANS64.TRYWAIT P0, [R6+URZ], R5 ;  /* 0x00000005060075a7 */ /* 0x0022a4000800017f */
[----:B--2---:R-:W-:Y:S05]  /*83f0*/  @!P0 NANOSLEEP.SYNCS 0x989680 ;  /* 0x009896800000895d */ /* 0x004fea0003900000 */
[----:B------:R-:W2:Y:S02]  /*8400*/  @!P0 SYNCS.PHASECHK.TRANS64 P0, [R6+URZ], R5 ;  /* 0x00000005060085a7 */ /* 0x000ea4000800007f */
[----:B--2---:R-:W-:Y:S05]  /*8410*/  @!P0 BRA `(.L_x_154) ;  /* 0xfffffffc00f08947 */ /* 0x004fea000383ffff */
[----:B------:R-:W-:Y:S05]  /*8420*/  BRA `(.L_x_191) ;  /* 0xfffffff4000c7947 */ /* 0x000fea000383ffff */
.L_x_192:
[----:B------:R-:W-:-:S00]  /*8430*/  BRA `(.L_x_192) ;  /* 0xfffffffc00fc7947 */ /* 0x000fc0000383ffff */
[----:B------:R-:W-:-:S00]  /*8440*/  NOP ;  /* 0x0000000000007918 */ /* 0x000fc00000000000 */
        /* <DEDUP_REMOVED lines=11> */
.L_x_193:


//--------------------- .nv.shared._ZN7cutlass13device_kernelINS_4gemm6kernel13GemmUniversalIN4cute5tupleIJiiiiEEENS1_10collective13CollectiveMmaINS1_37MainloopSm90TmaGmmaWarpSpecializedFP8ILi28ENS5_IJNS4_1CILi2EEESB_NSA_ILi1EEEEEENS1_32KernelTmaWarpSpecializedPingpongEEENS5_IJNSA_ILi64EEESG_SG_EEENS_12float_e5m2_tENS5_IJlSC_lEEESI_SJ_NS4_8TiledMMAINS4_8MMA_AtomIJNS4_4SM904GMMA30MMA_64x64x32_F32E5M2E5M2_SS_TNILNSN_7ScaleInE1ELSP_1EEEEEENS4_6LayoutINS5_IJSC_SC_SC_EEENS5_IJNSA_ILi0EEESU_SU_EEEEENS5_IJNS4_10UnderscoreESX_SX_EEEEENS4_23SM90_TMA_LOAD_MULTICASTENS4_14ComposedLayoutINS4_7SwizzleILi2ELi4ELi3EEENS4_18smem_ptr_flag_bitsILi8EEENSS_INS5_IJNSA_ILi8EEESG_EEENS5_IJSG_SC_EEEEEEEvNS4_8identityES10_S1A_vS1B_EENS_8epilogue10collective6detail29Sm90TmaWarpSpecializedAdapterINS1E_15DefaultEpilogueISI_SJ_SJ_NS1D_6thread17LinearCombinationISI_Li1EffLNS1I_9ScaleType4KindE0ELNS_15FloatRoundStyleE2ESI_EENS1_15EpilogueDefaultEEEEEvvEEEEvNT_6ParamsE --------------------------
	.section	.nv.shared._ZN7cutlass13device_kernelINS_4gemm6kernel13GemmUniversalIN4cute5tupleIJiiiiEEENS1_10collective13CollectiveMmaINS1_37MainloopSm90TmaGmmaWarpSpecializedFP8ILi28ENS5_IJNS4_1CILi2EEESB_NSA_ILi1EEEEEENS1_32KernelTmaWarpSpecializedPingpongEEENS5_IJNSA_ILi64EEESG_SG_EEENS_12float_e5m2_tENS5_IJlSC_lEEESI_SJ_NS4_8TiledMMAINS4_8MMA_AtomIJNS4_4SM904GMMA30MMA_64x64x32_F32E5M2E5M2_SS_TNILNSN_7ScaleInE1ELSP_1EEEEEENS4_6LayoutINS5_IJSC_SC_SC_EEENS5_IJNSA_ILi0EEESU_SU_EEEEENS5_IJNS4_10UnderscoreESX_SX_EEEEENS4_23SM90_TMA_LOAD_MULTICASTENS4_14ComposedLayoutINS4_7SwizzleILi2ELi4ELi3EEENS4_18smem_ptr_flag_bitsILi8EEENSS_INS5_IJNSA_ILi8EEESG_EEENS5_IJSG_SC_EEEEEEEvNS4_8identityES10_S1A_vS1B_EENS_8epilogue10collective6detail29Sm90TmaWarpSpecializedAdapterINS1E_15DefaultEpilogueISI_SJ_SJ_NS1D_6thread17LinearCombinationISI_Li1EffLNS1I_9ScaleType4KindE0ELNS_15FloatRoundStyleE2ESI_EENS1_15EpilogueDefaultEEEEEvvEEEEvNT_6ParamsE,"aw",@nobits
	.sectionflags	@""
	.align	16
	.zero		1024


//--------------------- .nv.shared.reserved.0     --------------------------
	.section	.nv.shared.reserved.0,"aw",@nobits
	.weak		__nv_reservedSMEM_offset_0_alias
	.size		__nv_reservedSMEM_offset_0_alias, 0, 0
	.other		__nv_reservedSMEM_offset_0_alias,@"STO_CUDA_RESERVED_SHARED STV_DEFAULT"
__nv_reservedSMEM_offset_0_alias:
	.zero		0


//--------------------- .nv.global                --------------------------
	.section	.nv.global,"aw",@nobits
.nv.global:
	.type		_ZN39_INTERNAL_e2b9c524_4_k_cu_edc21add_48804cute1_E,@object
	.size		_ZN39_INTERNAL_e2b9c524_4_k_cu_edc21add_48804cute1_E,(_ZN39_INTERNAL_e2b9c524_4_k_cu_edc21add_48804cuda3std3__45__cpo6cbeginE - _ZN39_INTERNAL_e2b9c524_4_k_cu_edc21add_48804cute1_E)
_ZN39_INTERNAL_e2b9c524_4_k_cu_edc21add_48804cute1_E:
	.zero		1
	.type		_ZN39_INTERNAL_e2b9c524_4_k_cu_edc21add_48804cuda3std3__45__cpo6cbeginE,@object
	.size		_ZN39_INTERNAL_e2b9c524_4_k_cu_edc21add_48804cuda3std3__45__cpo6cbeginE,(_ZN39_INTERNAL_e2b9c524_4_k_cu_edc21add_48804cuda3std3__48in_placeE - _ZN39_INTERNAL_e2b9c524_4_k_cu_edc21add_48804cuda3std3__45__cpo6cbeginE)
_ZN39_INTERNAL_e2b9c524_4_k_cu_edc21add_48804cuda3std3__45__cpo6cbeginE:
	.zero		1
	.type		_ZN39_INTERNAL_e2b9c524_4_k_cu_edc21add_48804cuda3std3__48in_placeE,@object
	.size		_ZN39_INTERNAL_e2b9c524_4_k_cu_edc21add_48804cuda3std3__48in_placeE,(_ZN39_INTERNAL_e2b9c524_4_k_cu_edc21add_48804cuda3std6ranges3__45__cpo9iter_moveE - _ZN39_INTERNAL_e2b9c524_4_k_cu_edc21add_48804cuda3std3__48in_placeE)
_ZN39_INTERNAL_e2b9c524_4_k_cu_edc21add_48804cuda3std3__48in_placeE:
	.zero		1
	.type		_ZN39_INTERNAL_e2b9c524_4_k_cu_edc21add_48804cuda3std6ranges3__45__cpo9iter_moveE,@object
	.size		_ZN39_INTERNAL_e2b9c524_4_k_cu_edc21add_48804cuda3std6ranges3__45__cpo9iter_moveE,(_ZN39_INTERNAL_e2b9c524_4_k_cu_edc21add_48804cuda3std3__45__cpo5beginE - _ZN39_INTERNAL_e2b9c524_4_k_cu_edc21add_48804cuda3std6ranges3__45__cpo9iter_moveE)
_ZN39_INTERNAL_e2b9c524_4_k_cu_edc21add_48804cuda3std6ranges3__45__cpo9iter_moveE:
	.zero		1
	.type		_ZN39_INTERNAL_e2b9c524_4_k_cu_edc21add_48804cuda3std3__45__cpo5beginE,@object
	.size		_ZN39_INTERNAL_e2b9c524_4_k_cu_edc21add_48804cuda3std3__45__cpo5beginE,(_ZN39_INTERNAL_e2b9c524_4_k_cu_edc21add_48804cuda3std3__441_GLOBAL__N__e2b9c524_4_k_cu_edc21add_48806ignoreE - _ZN39_INTERNAL_e2b9c524_4_k_cu_edc21add_48804cuda3std3__45__cpo5beginE)
_ZN39_INTERNAL_e2b9c524_4_k_cu_edc21add_48804cuda3std3__45__cpo5beginE:
	.zero		1
	.type		_ZN39_INTERNAL_e2b9c524_4_k_cu_edc21add_48804cuda3std3__441_GLOBAL__N__e2b9c524_4_k_cu_edc21add_48806ignoreE,@object
	.size		_ZN39_INTERNAL_e2b9c524_4_k_cu_edc21add_48804cuda3std3__441_GLOBAL__N__e2b9c524_4_k_cu_edc21add_48806ignoreE,(_ZN39_INTERNAL_e2b9c524_4_k_cu_edc21add_48804cute7productE - _ZN39_INTERNAL_e2b9c524_4_k_cu_edc21add_48804cuda3std3__441_GLOBAL__N__e2b9c524_4_k_cu_edc21add_48806ignoreE)
_ZN39_INTERNAL_e2b9c524_4_k_cu_edc21add_48804cuda3std3__441_GLOBAL__N__e2b9c524_4_k_cu_edc21add_48806ignoreE:
	.zero		1
	.type		_ZN39_INTERNAL_e2b9c524_4_k_cu_edc21add_48804cute7productE,@object
	.size		_ZN39_INTERNAL_e2b9c524_4_k_cu_edc21add_48804cute7productE,(_ZN39_INTERNAL_e2b9c524_4_k_cu_edc21add_48804cuda3std3__45__cpo3endE - _ZN39_INTERNAL_e2b9c524_4_k_cu_edc21add_48804cute7productE)
_ZN39_INTERNAL_e2b9c524_4_k_cu_edc21add_48804cute7productE:
	.zero		1
	.type		_ZN39_INTERNAL_e2b9c524_4_k_cu_edc21add_48804cuda3std3__45__cpo3endE,@object
	.size		_ZN39_INTERNAL_e2b9c524_4_k_cu_edc21add_48804cuda3std3__45__cpo3endE,(_ZN39_INTERNAL_e2b9c524_4_k_cu_edc21add_48804cuda3std3__419piecewise_constructE - _ZN39_INTERNAL_e2b9c524_4_k_cu_edc21add_48804cuda3std3__45__cpo3endE)
_ZN39_INTERNAL_e2b9c524_4_k_cu_edc21add_48804cuda3std3__45__cpo3endE:
	.zero		1
	.type		_ZN39_INTERNAL_e2b9c524_4_k_cu_edc21add_48804cuda3std3__419piecewise_constructE,@object
	.size		_ZN39_INTERNAL_e2b9c524_4_k_cu_edc21add_48804cuda3std3__419piecewise_constructE,(_ZN39_INTERNAL_e2b9c524_4_k_cu_edc21add_48804cuda3std3__45__cpo4cendE - _ZN39_INTERNAL_e2b9c524_4_k_cu_edc21add_48804cuda3std3__419piecewise_constructE)
_ZN39_INTERNAL_e2b9c524_4_k_cu_edc21add_48804cuda3std3__419piecewise_constructE:
	.zero		1
	.type		_ZN39_INTERNAL_e2b9c524_4_k_cu_edc21add_48804cuda3std3__45__cpo4cendE,@object
	.size		_ZN39_INTERNAL_e2b9c524_4_k_cu_edc21add_48804cuda3std3__45__cpo4cendE,(_ZN39_INTERNAL_e2b9c524_4_k_cu_edc21add_48804cuda3std6ranges3__45__cpo4swapE - _ZN39_INTERNAL_e2b9c524_4_k_cu_edc21add_48804cuda3std3__45__cpo4cendE)
_ZN39_INTERNAL_e2b9c524_4_k_cu_edc21add_48804cuda3std3__45__cpo4cendE:
	.zero		1
	.type		_ZN39_INTERNAL_e2b9c524_4_k_cu_edc21add_48804cuda3std6ranges3__45__cpo4swapE,@object
	.size		_ZN39_INTERNAL_e2b9c524_4_k_cu_edc21add_48804cuda3std6ranges3__45__cpo4swapE,(.L_7 - _ZN39_INTERNAL_e2b9c524_4_k_cu_edc21add_48804cuda3std6ranges3__45__cpo4swapE)
_ZN39_INTERNAL_e2b9c524_4_k_cu_edc21add_48804cuda3std6ranges3__45__cpo4swapE:
	.zero		1
.L_7:


//--------------------- .nv.constant0._ZN7cutlass13device_kernelINS_4gemm6kernel13GemmUniversalIN4cute5tupleIJiiiiEEENS1_10collective13CollectiveMmaINS1_37MainloopSm90TmaGmmaWarpSpecializedFP8ILi28ENS5_IJNS4_1CILi2EEESB_NSA_ILi1EEEEEENS1_32KernelTmaWarpSpecializedPingpongEEENS5_IJNSA_ILi64EEESG_SG_EEENS_12float_e5m2_tENS5_IJlSC_lEEESI_SJ_NS4_8TiledMMAINS4_8MMA_AtomIJNS4_4SM904GMMA30MMA_64x64x32_F32E5M2E5M2_SS_TNILNSN_7ScaleInE1ELSP_1EEEEEENS4_6LayoutINS5_IJSC_SC_SC_EEENS5_IJNSA_ILi0EEESU_SU_EEEEENS5_IJNS4_10UnderscoreESX_SX_EEEEENS4_23SM90_TMA_LOAD_MULTICASTENS4_14ComposedLayoutINS4_7SwizzleILi2ELi4ELi3EEENS4_18smem_ptr_flag_bitsILi8EEENSS_INS5_IJNSA_ILi8EEESG_EEENS5_IJSG_SC_EEEEEEEvNS4_8identityES10_S1A_vS1B_EENS_8epilogue10collective6detail29Sm90TmaWarpSpecializedAdapterINS1E_15DefaultEpilogueISI_SJ_SJ_NS1D_6thread17LinearCombinationISI_Li1EffLNS1I_9ScaleType4KindE0ELNS_15FloatRoundStyleE2ESI_EENS1_15EpilogueDefaultEEEEEvvEEEEvNT_6ParamsE --------------------------
	.section	.nv.constant0._ZN7cutlass13device_kernelINS_4gemm6kernel13GemmUniversalIN4cute5tupleIJiiiiEEENS1_10collective13CollectiveMmaINS1_37MainloopSm90TmaGmmaWarpSpecializedFP8ILi28ENS5_IJNS4_1CILi2EEESB_NSA_ILi1EEEEEENS1_32KernelTmaWarpSpecializedPingpongEEENS5_IJNSA_ILi64EEESG_SG_EEENS_12float_e5m2_tENS5_IJlSC_lEEESI_SJ_NS4_8TiledMMAINS4_8MMA_AtomIJNS4_4SM904GMMA30MMA_64x64x32_F32E5M2E5M2_SS_TNILNSN_7ScaleInE1ELSP_1EEEEEENS4_6LayoutINS5_IJSC_SC_SC_EEENS5_IJNSA_ILi0EEESU_SU_EEEEENS5_IJNS4_10UnderscoreESX_SX_EEEEENS4_23SM90_TMA_LOAD_MULTICASTENS4_14ComposedLayoutINS4_7SwizzleILi2ELi4ELi3EEENS4_18smem_ptr_flag_bitsILi8EEENSS_INS5_IJNSA_ILi8EEESG_EEENS5_IJSG_SC_EEEEEEEvNS4_8identityES10_S1A_vS1B_EENS_8epilogue10collective6detail29Sm90TmaWarpSpecializedAdapterINS1E_15DefaultEpilogueISI_SJ_SJ_NS1D_6thread17LinearCombinationISI_Li1EffLNS1I_9ScaleType4KindE0ELNS_15FloatRoundStyleE2ESI_EENS1_15EpilogueDefaultEEEEEvvEEEEvNT_6ParamsE,"a",@progbits
	.sectionflags	@""
	.align	4
.nv.constant0._ZN7cutlass13device_kernelINS_4gemm6kernel13GemmUniversalIN4cute5tupleIJiiiiEEENS1_10collective13CollectiveMmaINS1_37MainloopSm90TmaGmmaWarpSpecializedFP8ILi28ENS5_IJNS4_1CILi2EEESB_NSA_ILi1EEEEEENS1_32KernelTmaWarpSpecializedPingpongEEENS5_IJNSA_ILi64EEESG_SG_EEENS_12float_e5m2_tENS5_IJlSC_lEEESI_SJ_NS4_8TiledMMAINS4_8MMA_AtomIJNS4_4SM904GMMA30MMA_64x64x32_F32E5M2E5M2_SS_TNILNSN_7ScaleInE1ELSP_1EEEEEENS4_6LayoutINS5_IJSC_SC_SC_EEENS5_IJNSA_ILi0EEESU_SU_EEEEENS5_IJNS4_10UnderscoreESX_SX_EEEEENS4_23SM90_TMA_LOAD_MULTICASTENS4_14ComposedLayoutINS4_7SwizzleILi2ELi4ELi3EEENS4_18smem_ptr_flag_bitsILi8EEENSS_INS5_IJNSA_ILi8EEESG_EEENS5_IJSG_SC_EEEEEEEvNS4_8identityES10_S1A_vS1B_EENS_8epilogue10collective6detail29Sm90TmaWarpSpecializedAdapterINS1E_15DefaultEpilogueISI_SJ_SJ_NS1D_6thread17LinearCombinationISI_Li1EffLNS1I_9ScaleType4KindE0ELNS_15FloatRoundStyleE2ESI_EENS1_15EpilogueDefaultEEEEEvvEEEEvNT_6ParamsE:
	.zero		1664


//--------------------- SYMBOLS --------------------------

	.type		.nv.reservedSmem.offset0,@object
	.size		.nv.reservedSmem.offset0,0x4
